	.target	sm_100a

	.elftype	@"ET_EXEC"


//--------------------- .note.nv.tkinfo           --------------------------
	.section	.note.nv.tkinfo,"",@"SHT_NOTE"
	.sectionflags	@"SHF_NOTE_NV_TKINFO"
	.tkinfo
        /*0018*/ 	.word	0x00000002
        /*0030*/ 	.string	""
        /*0030*/ 	.string	"ptxas"
        /*0030*/ 	.string	"Cuda compilation tools, release 13.0, V13.0.88"
        /*0030*/ 	.string	"Build cuda_13.0.r13.0/compiler.36424714_0"
        /*0030*/ 	.string	"-arch sm_100a -m 64 "



//--------------------- .note.nv.cuinfo           --------------------------
	.section	.note.nv.cuinfo,"",@"SHT_NOTE"
	.sectionflags	@"SHF_NOTE_NV_CUINFO"
        /*0018*/ 	.short	0x0002
        /*001a*/ 	.short	0x0064
        /*001c*/ 	.short	0x0082
	.zero		2


//--------------------- .nv.info                  --------------------------
	.section	.nv.info,"",@"SHT_CUDA_INFO"
	.align	4


	//----- nvinfo : EIATTR_REGCOUNT
	.align		4
        /*0000*/ 	.byte	0x04, 0x2f
        /*0002*/ 	.short	(.L_19 - .L_18)
	.align		4
.L_18:
        /*0004*/ 	.word	index@(_ZN7cutlass13device_kernelINS_4gemm6kernel13GemmUniversalIN4cute5tupleIJiiiiEEENS1_10collective13CollectiveMmaINS1_46MainloopSm100TmaUmmaWarpSpecializedBlockScaledILi9ELi2ELi2ENS5_IJNS4_1CILi2EEENSA_ILi1EEESC_EEEEENS5_IJNSA_ILi256EEENSA_ILi64EEESF_EEENS5_IJNS_12float_e2m1_tENS_13float_ue8m0_tEEEENS5_IJNS5_IJlSC_lEEENS4_6LayoutINS5_IJNS5_IJNS5_IJNSA_ILi32EEENSA_ILi4EEEEEEiEEESQ_NS5_IJSC_iEEEEEENS5_IJNS5_IJNS5_IJNSA_ILi16EEESO_EEEiEEENS5_IJNS5_IJNSA_ILi0EEESC_EEENSA_ILi512EEEEEENS5_IJSW_iEEEEEEEEEEESK_S13_NS4_8TiledMMAINS4_8MMA_AtomIJNS4_23SM100_MMA_MXF4_2x1SM_SSISI_SI_fSJ_Li256ELi64ELi32ELNS4_4UMMA5MajorE0ELS18_0ELNS17_7ScaleInE0ELS19_0EEEEEENSM_INS5_IJSC_SC_SC_EEENS5_IJSW_SW_SW_EEEEENS5_IJNS4_10UnderscoreES1F_S1F_EEEEENS5_IJNS4_18SM100_TMA_2SM_LOADES1I_EEENS5_IJNS4_14ComposedLayoutINS4_7SwizzleILi3ELi4ELi3EEENS4_18smem_ptr_flag_bitsILi4EEENSM_INS5_IJNSA_ILi8EEESF_EEENS5_IJSF_SC_EEEEEEENSM_INS5_IJNS5_IJNS5_IJSP_SC_EEENS5_IJSN_SB_EEEEEESC_NS5_IJSB_SB_EEEEEENS5_IJNS5_IJNS5_IJSU_SY_EEESX_EEESW_NS5_IJSB_SY_EEEEEEEEEEEvNS4_8identityENS5_IJS1I_NS4_28SM100_TMA_2SM_LOAD_MULTICASTEEEES24_vS25_EENS_8epilogue10collective18CollectiveEpilogueINS29_23Sm100TmaWarpSpecializedILi3ELi2ELi32ELb1ELb0EEEJNS5_IJNSA_ILi128EEESG_SF_EEENS5_IJNSM_IS2E_SC_EENSM_ISN_SC_EEEEENS_10bfloat16_tESL_S2J_SL_NS29_6fusion15FusionCallbacksIS2D_NS2K_17LinearCombinationIS2J_fS2J_fLNS_15FloatRoundStyleE2EEES2F_S2I_JEEENS4_5SM1004TMEM4LOAD26SM100_TMEM_LOAD_32dp32b32xENS4_13SM90_TMA_LOADENS1K_INS1L_ILi2ELi4ELi3EEENS1N_ILi16EEENSM_INS5_IJS1P_SN_EEENS5_IJSN_SC_EEEEEEENS4_39AutoVectorizingCopyWithAssumedAlignmentILi128EEENS4_14SM90_TMA_STOREES30_S32_S32_EEEvvEEEEvNT_6ParamsE)
        /*0008*/ 	.word	0x0000007a


	//----- nvinfo : EIATTR_FRAME_SIZE
	.align		4
.L_19:
        /*000c*/ 	.byte	0x04, 0x11
        /*000e*/ 	.short	(.L_21 - .L_20)
	.align		4
.L_20:
        /*0010*/ 	.word	index@($__internal_2_$__cuda_sm10x_tcgen05_guardrail_trap_unallocated_columns_being_dealloced)
        /*0014*/ 	.word	0x00000000


	//----- nvinfo : EIATTR_FRAME_SIZE
	.align		4
.L_21:
        /*0018*/ 	.byte	0x04, 0x11
        /*001a*/ 	.short	(.L_23 - .L_22)
	.align		4
.L_22:
        /*001c*/ 	.word	index@($__internal_1_$__cuda_sm10x_tcgen05_guardrail_trap_phase_invalid_during_alloc)
        /*0020*/ 	.word	0x00000000


	//----- nvinfo : EIATTR_FRAME_SIZE
	.align		4
.L_23:
        /*0024*/ 	.byte	0x04, 0x11
        /*0026*/ 	.short	(.L_25 - .L_24)
	.align		4
.L_24:
        /*0028*/ 	.word	index@($__internal_0_$__cuda_sm10x_tcgen05_guardrail_trap_col_being_dealloced_not_returned_by_alloc)
        /*002c*/ 	.word	0x00000000


	//----- nvinfo : EIATTR_FRAME_SIZE
	.align		4
.L_25:
        /*0030*/ 	.byte	0x04, 0x11
        /*0032*/ 	.short	(.L_27 - .L_26)
	.align		4
.L_26:
        /*0034*/ 	.word	index@(_ZN7cutlass13device_kernelINS_4gemm6kernel13GemmUniversalIN4cute5tupleIJiiiiEEENS1_10collective13CollectiveMmaINS1_46MainloopSm100TmaUmmaWarpSpecializedBlockScaledILi9ELi2ELi2ENS5_IJNS4_1CILi2EEENSA_ILi1EEESC_EEEEENS5_IJNSA_ILi256EEENSA_ILi64EEESF_EEENS5_IJNS_12float_e2m1_tENS_13float_ue8m0_tEEEENS5_IJNS5_IJlSC_lEEENS4_6LayoutINS5_IJNS5_IJNS5_IJNSA_ILi32EEENSA_ILi4EEEEEEiEEESQ_NS5_IJSC_iEEEEEENS5_IJNS5_IJNS5_IJNSA_ILi16EEESO_EEEiEEENS5_IJNS5_IJNSA_ILi0EEESC_EEENSA_ILi512EEEEEENS5_IJSW_iEEEEEEEEEEESK_S13_NS4_8TiledMMAINS4_8MMA_AtomIJNS4_23SM100_MMA_MXF4_2x1SM_SSISI_SI_fSJ_Li256ELi64ELi32ELNS4_4UMMA5MajorE0ELS18_0ELNS17_7ScaleInE0ELS19_0EEEEEENSM_INS5_IJSC_SC_SC_EEENS5_IJSW_SW_SW_EEEEENS5_IJNS4_10UnderscoreES1F_S1F_EEEEENS5_IJNS4_18SM100_TMA_2SM_LOADES1I_EEENS5_IJNS4_14ComposedLayoutINS4_7SwizzleILi3ELi4ELi3EEENS4_18smem_ptr_flag_bitsILi4EEENSM_INS5_IJNSA_ILi8EEESF_EEENS5_IJSF_SC_EEEEEEENSM_INS5_IJNS5_IJNS5_IJSP_SC_EEENS5_IJSN_SB_EEEEEESC_NS5_IJSB_SB_EEEEEENS5_IJNS5_IJNS5_IJSU_SY_EEESX_EEESW_NS5_IJSB_SY_EEEEEEEEEEEvNS4_8identityENS5_IJS1I_NS4_28SM100_TMA_2SM_LOAD_MULTICASTEEEES24_vS25_EENS_8epilogue10collective18CollectiveEpilogueINS29_23Sm100TmaWarpSpecializedILi3ELi2ELi32ELb1ELb0EEEJNS5_IJNSA_ILi128EEESG_SF_EEENS5_IJNSM_IS2E_SC_EENSM_ISN_SC_EEEEENS_10bfloat16_tESL_S2J_SL_NS29_6fusion15FusionCallbacksIS2D_NS2K_17LinearCombinationIS2J_fS2J_fLNS_15FloatRoundStyleE2EEES2F_S2I_JEEENS4_5SM1004TMEM4LOAD26SM100_TMEM_LOAD_32dp32b32xENS4_13SM90_TMA_LOADENS1K_INS1L_ILi2ELi4ELi3EEENS1N_ILi16EEENSM_INS5_IJS1P_SN_EEENS5_IJSN_SC_EEEEEEENS4_39AutoVectorizingCopyWithAssumedAlignmentILi128EEENS4_14SM90_TMA_STOREES30_S32_S32_EEEvvEEEEvNT_6ParamsE)
        /*0038*/ 	.word	0x00000000


	//----- nvinfo : EIATTR_MIN_STACK_SIZE
	.align		4
.L_27:
        /*003c*/ 	.byte	0x04, 0x12
        /*003e*/ 	.short	(.L_29 - .L_28)
	.align		4
.L_28:
        /*0040*/ 	.word	index@(_ZN7cutlass13device_kernelINS_4gemm6kernel13GemmUniversalIN4cute5tupleIJiiiiEEENS1_10collective13CollectiveMmaINS1_46MainloopSm100TmaUmmaWarpSpecializedBlockScaledILi9ELi2ELi2ENS5_IJNS4_1CILi2EEENSA_ILi1EEESC_EEEEENS5_IJNSA_ILi256EEENSA_ILi64EEESF_EEENS5_IJNS_12float_e2m1_tENS_13float_ue8m0_tEEEENS5_IJNS5_IJlSC_lEEENS4_6LayoutINS5_IJNS5_IJNS5_IJNSA_ILi32EEENSA_ILi4EEEEEEiEEESQ_NS5_IJSC_iEEEEEENS5_IJNS5_IJNS5_IJNSA_ILi16EEESO_EEEiEEENS5_IJNS5_IJNSA_ILi0EEESC_EEENSA_ILi512EEEEEENS5_IJSW_iEEEEEEEEEEESK_S13_NS4_8TiledMMAINS4_8MMA_AtomIJNS4_23SM100_MMA_MXF4_2x1SM_SSISI_SI_fSJ_Li256ELi64ELi32ELNS4_4UMMA5MajorE0ELS18_0ELNS17_7ScaleInE0ELS19_0EEEEEENSM_INS5_IJSC_SC_SC_EEENS5_IJSW_SW_SW_EEEEENS5_IJNS4_10UnderscoreES1F_S1F_EEEEENS5_IJNS4_18SM100_TMA_2SM_LOADES1I_EEENS5_IJNS4_14ComposedLayoutINS4_7SwizzleILi3ELi4ELi3EEENS4_18smem_ptr_flag_bitsILi4EEENSM_INS5_IJNSA_ILi8EEESF_EEENS5_IJSF_SC_EEEEEEENSM_INS5_IJNS5_IJNS5_IJSP_SC_EEENS5_IJSN_SB_EEEEEESC_NS5_IJSB_SB_EEEEEENS5_IJNS5_IJNS5_IJSU_SY_EEESX_EEESW_NS5_IJSB_SY_EEEEEEEEEEEvNS4_8identityENS5_IJS1I_NS4_28SM100_TMA_2SM_LOAD_MULTICASTEEEES24_vS25_EENS_8epilogue10collective18CollectiveEpilogueINS29_23Sm100TmaWarpSpecializedILi3ELi2ELi32ELb1ELb0EEEJNS5_IJNSA_ILi128EEESG_SF_EEENS5_IJNSM_IS2E_SC_EENSM_ISN_SC_EEEEENS_10bfloat16_tESL_S2J_SL_NS29_6fusion15FusionCallbacksIS2D_NS2K_17LinearCombinationIS2J_fS2J_fLNS_15FloatRoundStyleE2EEES2F_S2I_JEEENS4_5SM1004TMEM4LOAD26SM100_TMEM_LOAD_32dp32b32xENS4_13SM90_TMA_LOADENS1K_INS1L_ILi2ELi4ELi3EEENS1N_ILi16EEENSM_INS5_IJS1P_SN_EEENS5_IJSN_SC_EEEEEEENS4_39AutoVectorizingCopyWithAssumedAlignmentILi128EEENS4_14SM90_TMA_STOREES30_S32_S32_EEEvvEEEEvNT_6ParamsE)
        /*0044*/ 	.word	0x00000000
.L_29:


//--------------------- .nv.compat                --------------------------
	.section	.nv.compat,"",@"SHT_CUDA_COMPAT_INFO"
	.align	4
        /*0000*/ 	.byte	0x02, 0x09, 0x01, 0x00, 0x02, 0x02, 0x02, 0x00, 0x02, 0x05, 0x05, 0x00, 0x03, 0x07, 0x01, 0x01
        /*0010*/ 	.byte	0x02, 0x03, 0x01, 0x00, 0x02, 0x06, 0x01, 0x00, 0x04, 0x0b, 0x08, 0x00, 0x09, 0x00, 0x00, 0x00
        /*0020*/ 	.byte	0x00, 0x00, 0x00, 0x00


//--------------------- .nv.info._ZN7cutlass13device_kernelINS_4gemm6kernel13GemmUniversalIN4cute5tupleIJiiiiEEENS1_10collective13CollectiveMmaINS1_46MainloopSm100TmaUmmaWarpSpecializedBlockScaledILi9ELi2ELi2ENS5_IJNS4_1CILi2EEENSA_ILi1EEESC_EEEEENS5_IJNSA_ILi256EEENSA_ILi64EEESF_EEENS5_IJNS_12float_e2m1_tENS_13float_ue8m0_tEEEENS5_IJNS5_IJlSC_lEEENS4_6LayoutINS5_IJNS5_IJNS5_IJNSA_ILi32EEENSA_ILi4EEEEEEiEEESQ_NS5_IJSC_iEEEEEENS5_IJNS5_IJNS5_IJNSA_ILi16EEESO_EEEiEEENS5_IJNS5_IJNSA_ILi0EEESC_EEENSA_ILi512EEEEEENS5_IJSW_iEEEEEEEEEEESK_S13_NS4_8TiledMMAINS4_8MMA_AtomIJNS4_23SM100_MMA_MXF4_2x1SM_SSISI_SI_fSJ_Li256ELi64ELi32ELNS4_4UMMA5MajorE0ELS18_0ELNS17_7ScaleInE0ELS19_0EEEEEENSM_INS5_IJSC_SC_SC_EEENS5_IJSW_SW_SW_EEEEENS5_IJNS4_10UnderscoreES1F_S1F_EEEEENS5_IJNS4_18SM100_TMA_2SM_LOADES1I_EEENS5_IJNS4_14ComposedLayoutINS4_7SwizzleILi3ELi4ELi3EEENS4_18smem_ptr_flag_bitsILi4EEENSM_INS5_IJNSA_ILi8EEESF_EEENS5_IJSF_SC_EEEEEEENSM_INS5_IJNS5_IJNS5_IJSP_SC_EEENS5_IJSN_SB_EEEEEESC_NS5_IJSB_SB_EEEEEENS5_IJNS5_IJNS5_IJSU_SY_EEESX_EEESW_NS5_IJSB_SY_EEEEEEEEEEEvNS4_8identityENS5_IJS1I_NS4_28SM100_TMA_2SM_LOAD_MULTICASTEEEES24_vS25_EENS_8epilogue10collective18CollectiveEpilogueINS29_23Sm100TmaWarpSpecializedILi3ELi2ELi32ELb1ELb0EEEJNS5_IJNSA_ILi128EEESG_SF_EEENS5_IJNSM_IS2E_SC_EENSM_ISN_SC_EEEEENS_10bfloat16_tESL_S2J_SL_NS29_6fusion15FusionCallbacksIS2D_NS2K_17LinearCombinationIS2J_fS2J_fLNS_15FloatRoundStyleE2EEES2F_S2I_JEEENS4_5SM1004TMEM4LOAD26SM100_TMEM_LOAD_32dp32b32xENS4_13SM90_TMA_LOADENS1K_INS1L_ILi2ELi4ELi3EEENS1N_ILi16EEENSM_INS5_IJS1P_SN_EEENS5_IJSN_SC_EEEEEEENS4_39AutoVectorizingCopyWithAssumedAlignmentILi128EEENS4_14SM90_TMA_STOREES30_S32_S32_EEEvvEEEEvNT_6ParamsE --------------------------
	.section	.nv.info._ZN7cutlass13device_kernelINS_4gemm6kernel13GemmUniversalIN4cute5tupleIJiiiiEEENS1_10collective13CollectiveMmaINS1_46MainloopSm100TmaUmmaWarpSpecializedBlockScaledILi9ELi2ELi2ENS5_IJNS4_1CILi2EEENSA_ILi1EEESC_EEEEENS5_IJNSA_ILi256EEENSA_ILi64EEESF_EEENS5_IJNS_12float_e2m1_tENS_13float_ue8m0_tEEEENS5_IJNS5_IJlSC_lEEENS4_6LayoutINS5_IJNS5_IJNS5_IJNSA_ILi32EEENSA_ILi4EEEEEEiEEESQ_NS5_IJSC_iEEEEEENS5_IJNS5_IJNS5_IJNSA_ILi16EEESO_EEEiEEENS5_IJNS5_IJNSA_ILi0EEESC_EEENSA_ILi512EEEEEENS5_IJSW_iEEEEEEEEEEESK_S13_NS4_8TiledMMAINS4_8MMA_AtomIJNS4_23SM100_MMA_MXF4_2x1SM_SSISI_SI_fSJ_Li256ELi64ELi32ELNS4_4UMMA5MajorE0ELS18_0ELNS17_7ScaleInE0ELS19_0EEEEEENSM_INS5_IJSC_SC_SC_EEENS5_IJSW_SW_SW_EEEEENS5_IJNS4_10UnderscoreES1F_S1F_EEEEENS5_IJNS4_18SM100_TMA_2SM_LOADES1I_EEENS5_IJNS4_14ComposedLayoutINS4_7SwizzleILi3ELi4ELi3EEENS4_18smem_ptr_flag_bitsILi4EEENSM_INS5_IJNSA_ILi8EEESF_EEENS5_IJSF_SC_EEEEEEENSM_INS5_IJNS5_IJNS5_IJSP_SC_EEENS5_IJSN_SB_EEEEEESC_NS5_IJSB_SB_EEEEEENS5_IJNS5_IJNS5_IJSU_SY_EEESX_EEESW_NS5_IJSB_SY_EEEEEEEEEEEvNS4_8identityENS5_IJS1I_NS4_28SM100_TMA_2SM_LOAD_MULTICASTEEEES24_vS25_EENS_8epilogue10collective18CollectiveEpilogueINS29_23Sm100TmaWarpSpecializedILi3ELi2ELi32ELb1ELb0EEEJNS5_IJNSA_ILi128EEESG_SF_EEENS5_IJNSM_IS2E_SC_EENSM_ISN_SC_EEEEENS_10bfloat16_tESL_S2J_SL_NS29_6fusion15FusionCallbacksIS2D_NS2K_17LinearCombinationIS2J_fS2J_fLNS_15FloatRoundStyleE2EEES2F_S2I_JEEENS4_5SM1004TMEM4LOAD26SM100_TMEM_LOAD_32dp32b32xENS4_13SM90_TMA_LOADENS1K_INS1L_ILi2ELi4ELi3EEENS1N_ILi16EEENSM_INS5_IJS1P_SN_EEENS5_IJSN_SC_EEEEEEENS4_39AutoVectorizingCopyWithAssumedAlignmentILi128EEENS4_14SM90_TMA_STOREES30_S32_S32_EEEvvEEEEvNT_6ParamsE,"",@"SHT_CUDA_INFO"
	.sectionflags	@""
	.align	4


	//----- nvinfo : EIATTR_CUDA_API_VERSION
	.align		4
        /*0000*/ 	.byte	0x04, 0x37
        /*0002*/ 	.short	(.L_31 - .L_30)
.L_30:
        /*0004*/ 	.word	0x00000082


	//----- nvinfo : EIATTR_KPARAM_INFO
	.align		4
.L_31:
        /*0008*/ 	.byte	0x04, 0x17
        /*000a*/ 	.short	(.L_33 - .L_32)
.L_32:
        /*000c*/ 	.word	0x00000000
        /*0010*/ 	.short	0x0000
        /*0012*/ 	.short	0x0000
        /*0014*/ 	.byte	0x00, 0xf0, 0x01, 0x30


	//----- nvinfo : EIATTR_AT_ENTRY_FRAGMENTS
	.align		4
.L_33:
        /*0018*/ 	.byte	0x04, 0x4f
        /*001a*/ 	.short	(.L_35 - .L_34)


	//   ....[0]....
.L_34:
        /*001c*/ 	.word	0x00000007


	//----- nvinfo : EIATTR_RESERVED_SMEM_USED
	.align		4
.L_35:
        /*0020*/ 	.byte	0x01, 0x41
	.zero		2


	//----- nvinfo : EIATTR_SPARSE_MMA_MASK
	.align		4
        /*0024*/ 	.byte	0x03, 0x50
        /*0026*/ 	.short	0x0000


	//----- nvinfo : EIATTR_TCGEN05_2CTA_USED
	.align		4
        /*0028*/ 	.byte	0x01, 0x52
	.zero		2


	//----- nvinfo : EIATTR_MAXREG_COUNT
	.align		4
        /*002c*/ 	.byte	0x03, 0x1b
        /*002e*/ 	.short	0x00ff


	//----- nvinfo : EIATTR_NUM_BARRIERS
	.align		4
        /*0030*/ 	.byte	0x02, 0x4c
        /*0032*/ 	.byte	0x07
	.zero		1


	//----- nvinfo : EIATTR_EXTERNS
	.align		4
        /*0034*/ 	.byte	0x04, 0x0f
        /*0036*/ 	.short	(.L_37 - .L_36)


	//   ....[0]....
	.align		4
.L_36:
        /*0038*/ 	.word	index@(__assertfail)


	//----- nvinfo : EIATTR_MERCURY_ISA_VERSION
	.align		4
.L_37:
        /*003c*/ 	.byte	0x03, 0x5f
        /*003e*/ 	.short	0x0101


	//----- nvinfo : EIATTR_INT_WARP_WIDE_INSTR_OFFSETS
	.align		4
        /*0040*/ 	.byte	0x04, 0x31
        /*0042*/ 	.short	(.L_39 - .L_38)


	//   ....[0]....
.L_38:
        /*0044*/ 	.word	0x00000e00


	//   ....[1]....
        /*0048*/ 	.word	0x00000ea0


	//   ....[2]....
        /*004c*/ 	.word	0x00005070


	//   ....[3]....
        /*0050*/ 	.word	0x00005090


	//   ....[4]....
        /*0054*/ 	.word	0x000050c0


	//   ....[5]....
        /*0058*/ 	.word	0x00005c30


	//   ....[6]....
        /*005c*/ 	.word	0x00005d50


	//   ....[7]....
        /*0060*/ 	.word	0x00005ea0


	//   ....[8]....
        /*0064*/ 	.word	0x00005fc0


	//----- nvinfo : EIATTR_COOP_GROUP_MASK_REGIDS
	.align		4
.L_39:
        /*0068*/ 	.byte	0x04, 0x29
        /*006a*/ 	.short	(.L_41 - .L_40)


	//   ....[0]....
.L_40:
        /*006c*/ 	.word	0xffffffff


	//   ....[1]....
        /*0070*/ 	.word	0xffffffff


	//   ....[2]....
        /*0074*/ 	.word	0xffffffff


	//   ....[3]....
        /*0078*/ 	.word	0xffffffff


	//   ....[4]....
        /*007c*/ 	.word	0xffffffff


	//   ....[5]....
        /*0080*/ 	.word	0xffffffff


	//   ....[6]....
        /*0084*/ 	.word	0xffffffff


	//   ....[7]....
        /*0088*/ 	.word	0xffffffff


	//   ....[8]....
        /*008c*/ 	.word	0xffffffff


	//   ....[9]....
        /*0090*/ 	.word	0xffffffff


	//   ....[10]....
        /*0094*/ 	.word	0xffffffff


	//   ....[11]....
        /*0098*/ 	.word	0xffffffff


	//   ....[12]....
        /*009c*/ 	.word	0xffffffff


	//   ....[13]....
        /*00a0*/ 	.word	0xffffffff


	//----- nvinfo : EIATTR_COOP_GROUP_INSTR_OFFSETS
	.align		4
.L_41:
        /*00a4*/ 	.byte	0x04, 0x28
        /*00a6*/ 	.short	(.L_43 - .L_42)


	//   ....[0]....
.L_42:
        /*00a8*/ 	.word	0x000000b0


	//   ....[1]....
        /*00ac*/ 	.word	0x00000580


	//   ....[2]....
        /*00b0*/ 	.word	0x000007d0


	//   ....[3]....
        /*00b4*/ 	.word	0x00000940


	//   ....[4]....
        /*00b8*/ 	.word	0x00000a30


	//   ....[5]....
        /*00bc*/ 	.word	0x00000b90


	//   ....[6]....
        /*00c0*/ 	.word	0x00000ce0


	//   ....[7]....
        /*00c4*/ 	.word	0x00000f20


	//   ....[8]....
        /*00c8*/ 	.word	0x00002500


	//   ....[9]....
        /*00cc*/ 	.word	0x00003690


	//   ....[10]....
        /*00d0*/ 	.word	0x00003b60


	//   ....[11]....
        /*00d4*/ 	.word	0x00003b90


	//   ....[12]....
        /*00d8*/ 	.word	0x00004f70


	//   ....[13]....
        /*00dc*/ 	.word	0x00005180


	//----- nvinfo : EIATTR_VRC_CTA_INIT_COUNT
	.align		4
.L_43:
        /*00e0*/ 	.byte	0x02, 0x4a
        /*00e2*/ 	.byte	0x80
	.zero		1


	//----- nvinfo : EIATTR_SYSCALL_OFFSETS
	.align		4
        /*00e4*/ 	.byte	0x04, 0x46
        /*00e6*/ 	.short	(.L_45 - .L_44)


	//   ....[0]....
.L_44:
        /*00e8*/ 	.word	0x00006cc0


	//   ....[1]....
        /*00ec*/ 	.word	0x00006db0


	//   ....[2]....
        /*00f0*/ 	.word	0x00007650


	//   ....[3]....
        /*00f4*/ 	.word	0x00008320


	//----- nvinfo : EIATTR_MBARRIER_INSTR_OFFSETS
	.align		4
.L_45:
        /*00f8*/ 	.byte	0x04, 0x39
        /*00fa*/ 	.short	(.L_47 - .L_46)


	//   ....[0]....
.L_46:
        /*00fc*/ 	.word	0x00000690
        /*0100*/ 	.word	0x000000ff
        /*0104*/ 	.word	0x00000000
        /*0108*/ 	.short	0x0100
        /*010a*/ 	.byte	0x04
	.zero		1


	//   ....[1]....
        /*010c*/ 	.word	0x000006a0
        /*0110*/ 	.word	0x000000ff
        /*0114*/ 	.word	0x00000048
        /*0118*/ 	.short	0x0100
        /*011a*/ 	.byte	0x04
	.zero		1


	//   ....[2]....
        /*011c*/ 	.word	0x000006b0
        /*0120*/ 	.word	0x000000ff
        /*0124*/ 	.word	0x00000008
        /*0128*/ 	.short	0x0100
        /*012a*/ 	.byte	0x04
	.zero		1


	//   ....[3]....
        /*012c*/ 	.word	0x000006c0
        /*0130*/ 	.word	0x000000ff
        /*0134*/ 	.word	0x00000050
        /*0138*/ 	.short	0x0100
        /*013a*/ 	.byte	0x04
	.zero		1


	//   ....[4]....
        /*013c*/ 	.word	0x000006d0
        /*0140*/ 	.word	0x000000ff
        /*0144*/ 	.word	0x00000010
        /*0148*/ 	.short	0x0100
        /*014a*/ 	.byte	0x04
	.zero		1


	//   ....[5]....
        /*014c*/ 	.word	0x000006e0
        /*0150*/ 	.word	0x000000ff
        /*0154*/ 	.word	0x00000058
        /*0158*/ 	.short	0x0100
        /*015a*/ 	.byte	0x04
	.zero		1


	//   ....[6]....
        /*015c*/ 	.word	0x000006f0
        /*0160*/ 	.word	0x000000ff
        /*0164*/ 	.word	0x00000018
        /*0168*/ 	.short	0x0100
        /*016a*/ 	.byte	0x04
	.zero		1


	//   ....[7]....
        /*016c*/ 	.word	0x00000700
        /*0170*/ 	.word	0x000000ff
        /*0174*/ 	.word	0x00000060
        /*0178*/ 	.short	0x0100
        /*017a*/ 	.byte	0x04
	.zero		1


	//   ....[8]....
        /*017c*/ 	.word	0x00000710
        /*0180*/ 	.word	0x000000ff
        /*0184*/ 	.word	0x00000020
        /*0188*/ 	.short	0x0100
        /*018a*/ 	.byte	0x04
	.zero		1


	//   ....[9]....
        /*018c*/ 	.word	0x00000720
        /*0190*/ 	.word	0x000000ff
        /*0194*/ 	.word	0x00000068
        /*0198*/ 	.short	0x0100
        /*019a*/ 	.byte	0x04
	.zero		1


	//   ....[10]....
        /*019c*/ 	.word	0x00000730
        /*01a0*/ 	.word	0x000000ff
        /*01a4*/ 	.word	0x00000028
        /*01a8*/ 	.short	0x0100
        /*01aa*/ 	.byte	0x04
	.zero		1


	//   ....[11]....
        /*01ac*/ 	.word	0x00000740
        /*01b0*/ 	.word	0x000000ff
        /*01b4*/ 	.word	0x00000070
        /*01b8*/ 	.short	0x0100
        /*01ba*/ 	.byte	0x04
	.zero		1


	//   ....[12]....
        /*01bc*/ 	.word	0x00000750
        /*01c0*/ 	.word	0x000000ff
        /*01c4*/ 	.word	0x00000030
        /*01c8*/ 	.short	0x0100
        /*01ca*/ 	.byte	0x04
	.zero		1


	//   ....[13]....
        /*01cc*/ 	.word	0x00000760
        /*01d0*/ 	.word	0x000000ff
        /*01d4*/ 	.word	0x00000078
        /*01d8*/ 	.short	0x0100
        /*01da*/ 	.byte	0x04
	.zero		1


	//   ....[14]....
        /*01dc*/ 	.word	0x00000770
        /*01e0*/ 	.word	0x000000ff
        /*01e4*/ 	.word	0x00000038
        /*01e8*/ 	.short	0x0100
        /*01ea*/ 	.byte	0x04
	.zero		1


	//   ....[15]....
        /*01ec*/ 	.word	0x00000780
        /*01f0*/ 	.word	0x000000ff
        /*01f4*/ 	.word	0x00000080
        /*01f8*/ 	.short	0x0100
        /*01fa*/ 	.byte	0x04
	.zero		1


	//   ....[16]....
        /*01fc*/ 	.word	0x00000790
        /*0200*/ 	.word	0x000000ff
        /*0204*/ 	.word	0x00000040
        /*0208*/ 	.short	0x0100
        /*020a*/ 	.byte	0x04
	.zero		1


	//   ....[17]....
        /*020c*/ 	.word	0x000007a0
        /*0210*/ 	.word	0x000000ff
        /*0214*/ 	.word	0x00000088
        /*0218*/ 	.short	0x0100
        /*021a*/ 	.byte	0x04
	.zero		1


	//   ....[18]....
        /*021c*/ 	.word	0x000008d0
        /*0220*/ 	.word	0x000000ff
        /*0224*/ 	.word	0x00000090
        /*0228*/ 	.short	0x0100
        /*022a*/ 	.byte	0x04
	.zero		1


	//   ....[19]....
        /*022c*/ 	.word	0x000008e0
        /*0230*/ 	.word	0x000000ff
        /*0234*/ 	.word	0x000000a8
        /*0238*/ 	.short	0x0100
        /*023a*/ 	.byte	0x04
	.zero		1


	//   ....[20]....
        /*023c*/ 	.word	0x000008f0
        /*0240*/ 	.word	0x000000ff
        /*0244*/ 	.word	0x00000098
        /*0248*/ 	.short	0x0100
        /*024a*/ 	.byte	0x04
	.zero		1


	//   ....[21]....
        /*024c*/ 	.word	0x00000900
        /*0250*/ 	.word	0x000000ff
        /*0254*/ 	.word	0x000000b0
        /*0258*/ 	.short	0x0100
        /*025a*/ 	.byte	0x04
	.zero		1


	//   ....[22]....
        /*025c*/ 	.word	0x00000910
        /*0260*/ 	.word	0x000000ff
        /*0264*/ 	.word	0x000000a0
        /*0268*/ 	.short	0x0100
        /*026a*/ 	.byte	0x04
	.zero		1


	//   ....[23]....
        /*026c*/ 	.word	0x00000920
        /*0270*/ 	.word	0x000000ff
        /*0274*/ 	.word	0x000000b8
        /*0278*/ 	.short	0x0100
        /*027a*/ 	.byte	0x04
	.zero		1


	//   ....[24]....
        /*027c*/ 	.word	0x00000a00
        /*0280*/ 	.word	0x000000ff
        /*0284*/ 	.word	0x000000c0
        /*0288*/ 	.short	0x0100
        /*028a*/ 	.byte	0x06
	.zero		1


	//   ....[25]....
        /*028c*/ 	.word	0x00000a10
        /*0290*/ 	.word	0x000000ff
        /*0294*/ 	.word	0x000000c8
        /*0298*/ 	.short	0x0100
        /*029a*/ 	.byte	0x06
	.zero		1


	//   ....[26]....
        /*029c*/ 	.word	0x00000b40
        /*02a0*/ 	.word	0x000000ff
        /*02a4*/ 	.word	0x000000d0
        /*02a8*/ 	.short	0x0100
        /*02aa*/ 	.byte	0x06
	.zero		1


	//   ....[27]....
        /*02ac*/ 	.word	0x00000b50
        /*02b0*/ 	.word	0x000000ff
        /*02b4*/ 	.word	0x000000e0
        /*02b8*/ 	.short	0x0100
        /*02ba*/ 	.byte	0x06
	.zero		1


	//   ....[28]....
        /*02bc*/ 	.word	0x00000b60
        /*02c0*/ 	.word	0x000000ff
        /*02c4*/ 	.word	0x000000d8
        /*02c8*/ 	.short	0x0100
        /*02ca*/ 	.byte	0x06
	.zero		1


	//   ....[29]....
        /*02cc*/ 	.word	0x00000b70
        /*02d0*/ 	.word	0x000000ff
        /*02d4*/ 	.word	0x000000e8
        /*02d8*/ 	.short	0x0100
        /*02da*/ 	.byte	0x06
	.zero		1


	//   ....[30]....
        /*02dc*/ 	.word	0x00000c90
        /*02e0*/ 	.word	0x000000ff
        /*02e4*/ 	.word	0x000000f0
        /*02e8*/ 	.short	0x0100
        /*02ea*/ 	.byte	0x04
	.zero		1


	//   ....[31]....
        /*02ec*/ 	.word	0x00000ca0
        /*02f0*/ 	.word	0x000000ff
        /*02f4*/ 	.word	0x00000100
        /*02f8*/ 	.short	0x0100
        /*02fa*/ 	.byte	0x04
	.zero		1


	//   ....[32]....
        /*02fc*/ 	.word	0x00000cb0
        /*0300*/ 	.word	0x000000ff
        /*0304*/ 	.word	0x000000f8
        /*0308*/ 	.short	0x0100
        /*030a*/ 	.byte	0x04
	.zero		1


	//   ....[33]....
        /*030c*/ 	.word	0x00000cc0
        /*0310*/ 	.word	0x000000ff
        /*0314*/ 	.word	0x00000108
        /*0318*/ 	.short	0x0100
        /*031a*/ 	.byte	0x04
	.zero		1


	//   ....[34]....
        /*031c*/ 	.word	0x00000db0
        /*0320*/ 	.word	0x000000ff
        /*0324*/ 	.word	0x00000110
        /*0328*/ 	.short	0x0100
        /*032a*/ 	.byte	0x04
	.zero		1


	//   ....[35]....
        /*032c*/ 	.word	0x00000dc0
        /*0330*/ 	.word	0x000000ff
        /*0334*/ 	.word	0x00000120
        /*0338*/ 	.short	0x0100
        /*033a*/ 	.byte	0x04
	.zero		1


	//   ....[36]....
        /*033c*/ 	.word	0x00000dd0
        /*0340*/ 	.word	0x000000ff
        /*0344*/ 	.word	0x00000118
        /*0348*/ 	.short	0x0100
        /*034a*/ 	.byte	0x04
	.zero		1


	//   ....[37]....
        /*034c*/ 	.word	0x00000de0
        /*0350*/ 	.word	0x000000ff
        /*0354*/ 	.word	0x00000128
        /*0358*/ 	.short	0x0100
        /*035a*/ 	.byte	0x04
	.zero		1


	//   ....[38]....
        /*035c*/ 	.word	0x00000ee0
        /*0360*/ 	.word	0x000000ff
        /*0364*/ 	.word	0x00000130
        /*0368*/ 	.short	0x0100
        /*036a*/ 	.byte	0x06
	.zero		1


	//   ....[39]....
        /*036c*/ 	.word	0x000019f0
        /*0370*/ 	.word	0x00000003
        /*0374*/ 	.word	0x00000120
        /*0378*/ 	.short	0x010a
        /*037a*/ 	.byte	0xff
	.zero		1


	//   ....[40]....
        /*037c*/ 	.word	0x00001a20
        /*0380*/ 	.word	0x00000003
        /*0384*/ 	.word	0x00000110
        /*0388*/ 	.short	0x0101
        /*038a*/ 	.byte	0xff
	.zero		1


	//   ....[41]....
        /*038c*/ 	.word	0x00001af0
        /*0390*/ 	.word	0x000000ff
        /*0394*/ 	.word	0x00000048
        /*0398*/ 	.short	0x010a
        /*039a*/ 	.byte	0x04
	.zero		1


	//   ....[42]....
        /*039c*/ 	.word	0x00001c20
        /*03a0*/ 	.word	0x000000ff
        /*03a4*/ 	.word	0x00000048
        /*03a8*/ 	.short	0x010a
        /*03aa*/ 	.byte	0x06
	.zero		1


	//   ....[43]....
        /*03ac*/ 	.word	0x00001d80
        /*03b0*/ 	.word	0x000000ff
        /*03b4*/ 	.word	0x00000048
        /*03b8*/ 	.short	0x010a
        /*03ba*/ 	.byte	0x07
	.zero		1


	//   ....[44]....
        /*03bc*/ 	.word	0x00002050
        /*03c0*/ 	.word	0x000000ff
        /*03c4*/ 	.word	0x000000c8
        /*03c8*/ 	.short	0x0101
        /*03ca*/ 	.byte	0x05
	.zero		1


	//   ....[45]....
        /*03cc*/ 	.word	0x00002070
        /*03d0*/ 	.word	0x000000ff
        /*03d4*/ 	.word	0x00000048
        /*03d8*/ 	.short	0x010a
        /*03da*/ 	.byte	0x04
	.zero		1


	//   ....[46]....
        /*03dc*/ 	.word	0x000020f0
        /*03e0*/ 	.word	0x000000ff
        /*03e4*/ 	.word	0x00000048
        /*03e8*/ 	.short	0x010a
        /*03ea*/ 	.byte	0x07
	.zero		1


	//   ....[47]....
        /*03ec*/ 	.word	0x00002230
        /*03f0*/ 	.word	0x000000ff
        /*03f4*/ 	.word	0x00000048
        /*03f8*/ 	.short	0x010a
        /*03fa*/ 	.byte	0x04
	.zero		1


	//   ....[48]....
        /*03fc*/ 	.word	0x00002530
        /*0400*/ 	.word	0x00000003
        /*0404*/ 	.word	0x000000d0
        /*0408*/ 	.short	0x010a
        /*040a*/ 	.byte	0xff
	.zero		1


	//   ....[49]....
        /*040c*/ 	.word	0x00002680
        /*0410*/ 	.word	0x00000000
        /*0414*/ 	.word	0x00000000
        /*0418*/ 	.short	0x0101
        /*041a*/ 	.byte	0xff
	.zero		1


	//   ....[50]....
        /*041c*/ 	.word	0x00002c40
        /*0420*/ 	.word	0x000000ff
        /*0424*/ 	.word	0x00000000
        /*0428*/ 	.short	0x010a
        /*042a*/ 	.byte	0x04
	.zero		1


	//   ....[51]....
        /*042c*/ 	.word	0x00002cd0
        /*0430*/ 	.word	0x000000ff
        /*0434*/ 	.word	0x00000000
        /*0438*/ 	.short	0x010a
        /*043a*/ 	.byte	0x05
	.zero		1


	//   ....[52]....
        /*043c*/ 	.word	0x00002d60
        /*0440*/ 	.word	0x000000ff
        /*0444*/ 	.word	0x00000000
        /*0448*/ 	.short	0x010a
        /*044a*/ 	.byte	0x05
	.zero		1


	//   ....[53]....
        /*044c*/ 	.word	0x00002df0
        /*0450*/ 	.word	0x000000ff
        /*0454*/ 	.word	0x00000000
        /*0458*/ 	.short	0x010a
        /*045a*/ 	.byte	0x05
	.zero		1


	//   ....[54]....
        /*045c*/ 	.word	0x00002e80
        /*0460*/ 	.word	0x000000ff
        /*0464*/ 	.word	0x00000000
        /*0468*/ 	.short	0x010a
        /*046a*/ 	.byte	0x05
	.zero		1


	//   ....[55]....
        /*046c*/ 	.word	0x00002f10
        /*0470*/ 	.word	0x000000ff
        /*0474*/ 	.word	0x00000000
        /*0478*/ 	.short	0x010a
        /*047a*/ 	.byte	0x05
	.zero		1


	//   ....[56]....
        /*047c*/ 	.word	0x00002fa0
        /*0480*/ 	.word	0x000000ff
        /*0484*/ 	.word	0x00000000
        /*0488*/ 	.short	0x010a
        /*048a*/ 	.byte	0x05
	.zero		1


	//   ....[57]....
        /*048c*/ 	.word	0x00003030
        /*0490*/ 	.word	0x000000ff
        /*0494*/ 	.word	0x00000000
        /*0498*/ 	.short	0x010a
        /*049a*/ 	.byte	0x05
	.zero		1


	//   ....[58]....
        /*049c*/ 	.word	0x000030d0
        /*04a0*/ 	.word	0x00000000
        /*04a4*/ 	.word	0x00000000
        /*04a8*/ 	.short	0x010a
        /*04aa*/ 	.byte	0xff
	.zero		1


	//   ....[59]....
        /*04ac*/ 	.word	0x000031f0
        /*04b0*/ 	.word	0x00000000
        /*04b4*/ 	.word	0x00000110
        /*04b8*/ 	.short	0x010a
        /*04ba*/ 	.byte	0xff
	.zero		1


	//   ....[60]....
        /*04bc*/ 	.word	0x00003260
        /*04c0*/ 	.word	0x00000004
        /*04c4*/ 	.word	0x00000000
        /*04c8*/ 	.short	0x0101
        /*04ca*/ 	.byte	0xff
	.zero		1


	//   ....[61]....
        /*04cc*/ 	.word	0x00003280
        /*04d0*/ 	.word	0x000000ff
        /*04d4*/ 	.word	0x000000e0
        /*04d8*/ 	.short	0x010a
        /*04da*/ 	.byte	0x04
	.zero		1


	//   ....[62]....
        /*04dc*/ 	.word	0x000033a0
        /*04e0*/ 	.word	0x00000000
        /*04e4*/ 	.word	0x000000d0
        /*04e8*/ 	.short	0x010a
        /*04ea*/ 	.byte	0xff
	.zero		1


	//   ....[63]....
        /*04ec*/ 	.word	0x000034a0
        /*04f0*/ 	.word	0x00000000
        /*04f4*/ 	.word	0x00000000
        /*04f8*/ 	.short	0x0101
        /*04fa*/ 	.byte	0xff
	.zero		1


	//   ....[64]....
        /*04fc*/ 	.word	0x00003530
        /*0500*/ 	.word	0x000000ff
        /*0504*/ 	.word	0x000000e0
        /*0508*/ 	.short	0x0106
        /*050a*/ 	.byte	0x04
	.zero		1


	//   ....[65]....
        /*050c*/ 	.word	0x00003550
        /*0510*/ 	.word	0x000000ff
        /*0514*/ 	.word	0x000000e0
        /*0518*/ 	.short	0x010a
        /*051a*/ 	.byte	0x04
	.zero		1


	//   ....[66]....
        /*051c*/ 	.word	0x000035e0
        /*0520*/ 	.word	0x000000ff
        /*0524*/ 	.word	0x000000e0
        /*0528*/ 	.short	0x0106
        /*052a*/ 	.byte	0x07
	.zero		1


	//   ....[67]....
        /*052c*/ 	.word	0x00003620
        /*0530*/ 	.word	0x00000000
        /*0534*/ 	.word	0x000000e0
        /*0538*/ 	.short	0x010a
        /*053a*/ 	.byte	0xff
	.zero		1


	//   ....[68]....
        /*053c*/ 	.word	0x00003860
        /*0540*/ 	.word	0x000000ff
        /*0544*/ 	.word	0x00000008
        /*0548*/ 	.short	0x010a
        /*054a*/ 	.byte	0x05
	.zero		1


	//   ....[69]....
        /*054c*/ 	.word	0x00003880
        /*0550*/ 	.word	0x000000ff
        /*0554*/ 	.word	0x00000008
        /*0558*/ 	.short	0x010a
        /*055a*/ 	.byte	0x05
	.zero		1


	//   ....[70]....
        /*055c*/ 	.word	0x00003a10
        /*0560*/ 	.word	0x000000ff
        /*0564*/ 	.word	0x00000008
        /*0568*/ 	.short	0x010a
        /*056a*/ 	.byte	0x05
	.zero		1


	//   ....[71]....
        /*056c*/ 	.word	0x00003a30
        /*0570*/ 	.word	0x000000ff
        /*0574*/ 	.word	0x00000008
        /*0578*/ 	.short	0x010a
        /*057a*/ 	.byte	0x05
	.zero		1


	//   ....[72]....
        /*057c*/ 	.word	0x00003af0
        /*0580*/ 	.word	0x000000ff
        /*0584*/ 	.word	0x00000000
        /*0588*/ 	.short	0x0101
        /*058a*/ 	.byte	0x04
	.zero		1


	//   ....[73]....
        /*058c*/ 	.word	0x00003f80
        /*0590*/ 	.word	0x00000002
        /*0594*/ 	.word	0x000000d0
        /*0598*/ 	.short	0x010a
        /*059a*/ 	.byte	0xff
	.zero		1


	//   ....[74]....
        /*059c*/ 	.word	0x000040a0
        /*05a0*/ 	.word	0x00000000
        /*05a4*/ 	.word	0x00000000
        /*05a8*/ 	.short	0x0101
        /*05aa*/ 	.byte	0xff
	.zero		1


	//   ....[75]....
        /*05ac*/ 	.word	0x000045f0
        /*05b0*/ 	.word	0x000000ff
        /*05b4*/ 	.word	0x00000000
        /*05b8*/ 	.short	0x010a
        /*05ba*/ 	.byte	0x04
	.zero		1


	//   ....[76]....
        /*05bc*/ 	.word	0x00004640
        /*05c0*/ 	.word	0x000000ff
        /*05c4*/ 	.word	0x00000100
        /*05c8*/ 	.short	0x010a
        /*05ca*/ 	.byte	0x3b
	.zero		1


	//   ....[77]....
        /*05cc*/ 	.word	0x00004860
        /*05d0*/ 	.word	0x000000ff
        /*05d4*/ 	.word	0x00000000
        /*05d8*/ 	.short	0x010a
        /*05da*/ 	.byte	0x07
	.zero		1


	//   ....[78]....
        /*05dc*/ 	.word	0x00004990
        /*05e0*/ 	.word	0x000000ff
        /*05e4*/ 	.word	0x00000000
        /*05e8*/ 	.short	0x010a
        /*05ea*/ 	.byte	0x04
	.zero		1


	//   ....[79]....
        /*05ec*/ 	.word	0x00004d80
        /*05f0*/ 	.word	0x000000ff
        /*05f4*/ 	.word	0x00000000
        /*05f8*/ 	.short	0x010a
        /*05fa*/ 	.byte	0x04
	.zero		1


	//   ....[80]....
        /*05fc*/ 	.word	0x00004e20
        /*0600*/ 	.word	0x00000000
        /*0604*/ 	.word	0x00000000
        /*0608*/ 	.short	0x010a
        /*060a*/ 	.byte	0xff
	.zero		1


	//   ....[81]....
        /*060c*/ 	.word	0x00004e60
        /*0610*/ 	.word	0x00000000
        /*0614*/ 	.word	0x00000000
        /*0618*/ 	.short	0x010a
        /*061a*/ 	.byte	0xff
	.zero		1


	//   ....[82]....
        /*061c*/ 	.word	0x00004ed0
        /*0620*/ 	.word	0x000000ff
        /*0624*/ 	.word	0x00000000
        /*0628*/ 	.short	0x0101
        /*062a*/ 	.byte	0x04
	.zero		1


	//   ....[83]....
        /*062c*/ 	.word	0x00004f10
        /*0630*/ 	.word	0x000000ff
        /*0634*/ 	.word	0x00000130
        /*0638*/ 	.short	0x010a
        /*063a*/ 	.byte	0x22
	.zero		1


	//   ....[84]....
        /*063c*/ 	.word	0x00004f60
        /*0640*/ 	.word	0x000000ff
        /*0644*/ 	.word	0x00000000
        /*0648*/ 	.short	0x0101
        /*064a*/ 	.byte	0x04
	.zero		1


	//   ....[85]....
        /*064c*/ 	.word	0x00005400
        /*0650*/ 	.word	0x00000008
        /*0654*/ 	.word	0x000000d0
        /*0658*/ 	.short	0x010a
        /*065a*/ 	.byte	0xff
	.zero		1


	//   ....[86]....
        /*065c*/ 	.word	0x00005570
        /*0660*/ 	.word	0x00000000
        /*0664*/ 	.word	0x00000000
        /*0668*/ 	.short	0x0101
        /*066a*/ 	.byte	0xff
	.zero		1


	//   ....[87]....
        /*066c*/ 	.word	0x00005a40
        /*0670*/ 	.word	0x000000ff
        /*0674*/ 	.word	0x000000c8
        /*0678*/ 	.short	0x010a
        /*067a*/ 	.byte	0x18
	.zero		1


	//   ....[88]....
        /*067c*/ 	.word	0x00005c10
        /*0680*/ 	.word	0x000000ff
        /*0684*/ 	.word	0x000000a8
        /*0688*/ 	.short	0x010a
        /*068a*/ 	.byte	0x04
	.zero		1


	//   ....[89]....
        /*068c*/ 	.word	0x00005df0
        /*0690*/ 	.word	0x000000ff
        /*0694*/ 	.word	0x00000090
        /*0698*/ 	.short	0x010b
        /*069a*/ 	.byte	0x04
	.zero		1


	//   ....[90]....
        /*069c*/ 	.word	0x00005e00
        /*06a0*/ 	.word	0x000000ff
        /*06a4*/ 	.word	0x00000000
        /*06a8*/ 	.short	0x0101
        /*06aa*/ 	.byte	0x07
	.zero		1


	//   ....[91]....
        /*06ac*/ 	.word	0x00005e10
        /*06b0*/ 	.word	0x000000ff
        /*06b4*/ 	.word	0x000000a8
        /*06b8*/ 	.short	0x010a
        /*06ba*/ 	.byte	0x05
	.zero		1


	//   ....[92]....
        /*06bc*/ 	.word	0x00006060
        /*06c0*/ 	.word	0x000000ff
        /*06c4*/ 	.word	0x00000090
        /*06c8*/ 	.short	0x010b
        /*06ca*/ 	.byte	0x05
	.zero		1


	//   ....[93]....
        /*06cc*/ 	.word	0x00006070
        /*06d0*/ 	.word	0x000000ff
        /*06d4*/ 	.word	0x00000000
        /*06d8*/ 	.short	0x0101
        /*06da*/ 	.byte	0x04
	.zero		1


	//   ....[94]....
        /*06dc*/ 	.word	0x000060c0
        /*06e0*/ 	.word	0x000000ff
        /*06e4*/ 	.word	0x00000000
        /*06e8*/ 	.short	0x010a
        /*06ea*/ 	.byte	0x04
	.zero		1


	//   ....[95]....
        /*06ec*/ 	.word	0x00006150
        /*06f0*/ 	.word	0x000000ff
        /*06f4*/ 	.word	0x00000000
        /*06f8*/ 	.short	0x010a
        /*06fa*/ 	.byte	0x05
	.zero		1


	//   ....[96]....
        /*06fc*/ 	.word	0x000061f0
        /*0700*/ 	.word	0x00000000
        /*0704*/ 	.word	0x00000000
        /*0708*/ 	.short	0x010a
        /*070a*/ 	.byte	0xff
	.zero		1


	//   ....[97]....
        /*070c*/ 	.word	0x00006530
        /*0710*/ 	.word	0x00000000
        /*0714*/ 	.word	0x000000d0
        /*0718*/ 	.short	0x010a
        /*071a*/ 	.byte	0xff
	.zero		1


	//   ....[98]....
        /*071c*/ 	.word	0x00006600
        /*0720*/ 	.word	0x00000000
        /*0724*/ 	.word	0x00000000
        /*0728*/ 	.short	0x0101
        /*072a*/ 	.byte	0xff
	.zero		1


	//   ....[99]....
        /*072c*/ 	.word	0x000072a0
        /*0730*/ 	.word	0x00000000
        /*0734*/ 	.word	0x00000090
        /*0738*/ 	.short	0x010a
        /*073a*/ 	.byte	0xff
	.zero		1


	//   ....[100]....
        /*073c*/ 	.word	0x00007310
        /*0740*/ 	.word	0x00000059
        /*0744*/ 	.word	0x000000f0
        /*0748*/ 	.short	0x010a
        /*074a*/ 	.byte	0xff
	.zero		1


	//   ....[101]....
        /*074c*/ 	.word	0x00007400
        /*0750*/ 	.word	0x00000000
        /*0754*/ 	.word	0x00000090
        /*0758*/ 	.short	0x010a
        /*075a*/ 	.byte	0xff
	.zero		1


	//   ....[102]....
        /*075c*/ 	.word	0x00007530
        /*0760*/ 	.word	0x00000059
        /*0764*/ 	.word	0x000000f0
        /*0768*/ 	.short	0x010a
        /*076a*/ 	.byte	0xff
	.zero		1


	//   ....[103]....
        /*076c*/ 	.word	0x00008060
        /*0770*/ 	.word	0x00000000
        /*0774*/ 	.word	0x00000000
        /*0778*/ 	.short	0x0101
        /*077a*/ 	.byte	0xff
	.zero		1


	//   ....[104]....
        /*077c*/ 	.word	0x00008070
        /*0780*/ 	.word	0x00000002
        /*0784*/ 	.word	0x00000090
        /*0788*/ 	.short	0x010a
        /*078a*/ 	.byte	0xff
	.zero		1


	//   ....[105]....
        /*078c*/ 	.word	0x00008140
        /*0790*/ 	.word	0x00000002
        /*0794*/ 	.word	0x00000090
        /*0798*/ 	.short	0x010a
        /*079a*/ 	.byte	0xff
	.zero		1


	//   ....[106]....
        /*079c*/ 	.word	0x000085c0
        /*07a0*/ 	.word	0x00000059
        /*07a4*/ 	.word	0x00000000
        /*07a8*/ 	.short	0x0101
        /*07aa*/ 	.byte	0xff
	.zero		1


	//   ....[107]....
        /*07ac*/ 	.word	0x00008de0
        /*07b0*/ 	.word	0x00000002
        /*07b4*/ 	.word	0x00000000
        /*07b8*/ 	.short	0x0101
        /*07ba*/ 	.byte	0xff
	.zero		1


	//   ....[108]....
        /*07bc*/ 	.word	0x00009090
        /*07c0*/ 	.word	0x000000ff
        /*07c4*/ 	.word	0x00000000
        /*07c8*/ 	.short	0x0101
        /*07ca*/ 	.byte	0x04
	.zero		1


	//   ....[109]....
        /*07cc*/ 	.word	0x000090b0
        /*07d0*/ 	.word	0x00000003
        /*07d4*/ 	.word	0x00000120
        /*07d8*/ 	.short	0x010a
        /*07da*/ 	.byte	0xff
	.zero		1


	//   ....[110]....
        /*07dc*/ 	.word	0x00009110
        /*07e0*/ 	.word	0x00000000
        /*07e4*/ 	.word	0x00000048
        /*07e8*/ 	.short	0x010a
        /*07ea*/ 	.byte	0xff
	.zero		1


	//   ....[111]....
        /*07ec*/ 	.word	0x00009170
        /*07f0*/ 	.word	0x00000000
        /*07f4*/ 	.word	0x00000048
        /*07f8*/ 	.short	0x010a
        /*07fa*/ 	.byte	0xff
	.zero		1


	//   ....[112]....
        /*07fc*/ 	.word	0x000091c0
        /*0800*/ 	.word	0x00000003
        /*0804*/ 	.word	0x000000d0
        /*0808*/ 	.short	0x010a
        /*080a*/ 	.byte	0xff
	.zero		1


	//   ....[113]....
        /*080c*/ 	.word	0x00009220
        /*0810*/ 	.word	0x00000000
        /*0814*/ 	.word	0x00000000
        /*0818*/ 	.short	0x010a
        /*081a*/ 	.byte	0xff
	.zero		1


	//   ....[114]....
        /*081c*/ 	.word	0x00009280
        /*0820*/ 	.word	0x00000000
        /*0824*/ 	.word	0x00000000
        /*0828*/ 	.short	0x010a
        /*082a*/ 	.byte	0xff
	.zero		1


	//   ....[115]....
        /*082c*/ 	.word	0x000092e0
        /*0830*/ 	.word	0x00000000
        /*0834*/ 	.word	0x00000000
        /*0838*/ 	.short	0x010a
        /*083a*/ 	.byte	0xff
	.zero		1


	//   ....[116]....
        /*083c*/ 	.word	0x00009340
        /*0840*/ 	.word	0x00000000
        /*0844*/ 	.word	0x00000000
        /*0848*/ 	.short	0x010a
        /*084a*/ 	.byte	0xff
	.zero		1


	//   ....[117]....
        /*084c*/ 	.word	0x000093a0
        /*0850*/ 	.word	0x00000000
        /*0854*/ 	.word	0x00000000
        /*0858*/ 	.short	0x010a
        /*085a*/ 	.byte	0xff
	.zero		1


	//   ....[118]....
        /*085c*/ 	.word	0x00009400
        /*0860*/ 	.word	0x00000000
        /*0864*/ 	.word	0x00000000
        /*0868*/ 	.short	0x010a
        /*086a*/ 	.byte	0xff
	.zero		1


	//   ....[119]....
        /*086c*/ 	.word	0x00009460
        /*0870*/ 	.word	0x00000000
        /*0874*/ 	.word	0x00000000
        /*0878*/ 	.short	0x010a
        /*087a*/ 	.byte	0xff
	.zero		1


	//   ....[120]....
        /*087c*/ 	.word	0x000094c0
        /*0880*/ 	.word	0x00000000
        /*0884*/ 	.word	0x00000000
        /*0888*/ 	.short	0x010a
        /*088a*/ 	.byte	0xff
	.zero		1


	//   ....[121]....
        /*088c*/ 	.word	0x00009510
        /*0890*/ 	.word	0x00000000
        /*0894*/ 	.word	0x00000110
        /*0898*/ 	.short	0x010a
        /*089a*/ 	.byte	0xff
	.zero		1


	//   ....[122]....
        /*089c*/ 	.word	0x00009570
        /*08a0*/ 	.word	0x00000000
        /*08a4*/ 	.word	0x000000e0
        /*08a8*/ 	.short	0x010a
        /*08aa*/ 	.byte	0xff
	.zero		1


	//   ....[123]....
        /*08ac*/ 	.word	0x000095c0
        /*08b0*/ 	.word	0x00000000
        /*08b4*/ 	.word	0x000000d0
        /*08b8*/ 	.short	0x010a
        /*08ba*/ 	.byte	0xff
	.zero		1


	//   ....[124]....
        /*08bc*/ 	.word	0x00009620
        /*08c0*/ 	.word	0x00000000
        /*08c4*/ 	.word	0x000000e0
        /*08c8*/ 	.short	0x010a
        /*08ca*/ 	.byte	0xff
	.zero		1


	//   ....[125]....
        /*08cc*/ 	.word	0x00009680
        /*08d0*/ 	.word	0x00000005
        /*08d4*/ 	.word	0x00000008
        /*08d8*/ 	.short	0x010a
        /*08da*/ 	.byte	0xff
	.zero		1


	//   ....[126]....
        /*08dc*/ 	.word	0x00009770
        /*08e0*/ 	.word	0x00000003
        /*08e4*/ 	.word	0x00000008
        /*08e8*/ 	.short	0x010a
        /*08ea*/ 	.byte	0xff
	.zero		1


	//   ....[127]....
        /*08ec*/ 	.word	0x000097c0
        /*08f0*/ 	.word	0x00000002
        /*08f4*/ 	.word	0x000000d0
        /*08f8*/ 	.short	0x010a
        /*08fa*/ 	.byte	0xff
	.zero		1


	//   ....[128]....
        /*08fc*/ 	.word	0x00009820
        /*0900*/ 	.word	0x00000000
        /*0904*/ 	.word	0x00000100
        /*0908*/ 	.short	0x010a
        /*090a*/ 	.byte	0xff
	.zero		1


	//   ....[129]....
        /*090c*/ 	.word	0x00009880
        /*0910*/ 	.word	0x00000000
        /*0914*/ 	.word	0x00000000
        /*0918*/ 	.short	0x010a
        /*091a*/ 	.byte	0xff
	.zero		1


	//   ....[130]....
        /*091c*/ 	.word	0x000098e0
        /*0920*/ 	.word	0x00000000
        /*0924*/ 	.word	0x00000000
        /*0928*/ 	.short	0x010a
        /*092a*/ 	.byte	0xff
	.zero		1


	//   ....[131]....
        /*092c*/ 	.word	0x00009940
        /*0930*/ 	.word	0x00000000
        /*0934*/ 	.word	0x00000130
        /*0938*/ 	.short	0x010a
        /*093a*/ 	.byte	0xff
	.zero		1


	//   ....[132]....
        /*093c*/ 	.word	0x00009990
        /*0940*/ 	.word	0x00000008
        /*0944*/ 	.word	0x000000d0
        /*0948*/ 	.short	0x010a
        /*094a*/ 	.byte	0xff
	.zero		1


	//   ....[133]....
        /*094c*/ 	.word	0x000099f0
        /*0950*/ 	.word	0x00000000
        /*0954*/ 	.word	0x000000c8
        /*0958*/ 	.short	0x010a
        /*095a*/ 	.byte	0xff
	.zero		1


	//   ....[134]....
        /*095c*/ 	.word	0x00009a50
        /*0960*/ 	.word	0x00000000
        /*0964*/ 	.word	0x000000a8
        /*0968*/ 	.short	0x010a
        /*096a*/ 	.byte	0xff
	.zero		1


	//   ....[135]....
        /*096c*/ 	.word	0x00009ab0
        /*0970*/ 	.word	0x00000005
        /*0974*/ 	.word	0x000000a8
        /*0978*/ 	.short	0x010a
        /*097a*/ 	.byte	0xff
	.zero		1


	//   ....[136]....
        /*097c*/ 	.word	0x00009b10
        /*0980*/ 	.word	0x00000000
        /*0984*/ 	.word	0x00000000
        /*0988*/ 	.short	0x010a
        /*098a*/ 	.byte	0xff
	.zero		1


	//   ....[137]....
        /*098c*/ 	.word	0x00009b70
        /*0990*/ 	.word	0x00000000
        /*0994*/ 	.word	0x00000000
        /*0998*/ 	.short	0x010a
        /*099a*/ 	.byte	0xff
	.zero		1


	//   ....[138]....
        /*099c*/ 	.word	0x00009bc0
        /*09a0*/ 	.word	0x00000000
        /*09a4*/ 	.word	0x000000d0
        /*09a8*/ 	.short	0x010a
        /*09aa*/ 	.byte	0xff
	.zero		1


	//   ....[139]....
        /*09ac*/ 	.word	0x00009c10
        /*09b0*/ 	.word	0x00000000
        /*09b4*/ 	.word	0x00000090
        /*09b8*/ 	.short	0x010a
        /*09ba*/ 	.byte	0xff
	.zero		1


	//   ....[140]....
        /*09bc*/ 	.word	0x00009c60
        /*09c0*/ 	.word	0x00000059
        /*09c4*/ 	.word	0x000000f0
        /*09c8*/ 	.short	0x010a
        /*09ca*/ 	.byte	0xff
	.zero		1


	//   ....[141]....
        /*09cc*/ 	.word	0x00009cb0
        /*09d0*/ 	.word	0x00000002
        /*09d4*/ 	.word	0x00000090
        /*09d8*/ 	.short	0x010a
        /*09da*/ 	.byte	0xff
	.zero		1


	//----- nvinfo : EIATTR_NUM_MBARRIERS
	.align		4
.L_47:
        /*09dc*/ 	.byte	0x03, 0x38
        /*09de*/ 	.short	0x0027


	//----- nvinfo : EIATTR_EXIT_INSTR_OFFSETS
	.align		4
        /*09e0*/ 	.byte	0x04, 0x1c
        /*09e2*/ 	.short	(.L_49 - .L_48)


	//   ....[0]....
.L_48:
        /*09e4*/ 	.word	0x00003100


	//   ....[1]....
        /*09e8*/ 	.word	0x000035f0


	//   ....[2]....
        /*09ec*/ 	.word	0x00003650


	//   ....[3]....
        /*09f0*/ 	.word	0x00005190


	//   ....[4]....
        /*09f4*/ 	.word	0x00006220


	//   ....[5]....
        /*09f8*/ 	.word	0x00006260


	//   ....[6]....
        /*09fc*/ 	.word	0x00008f80


	//   ....[7]....
        /*0a00*/ 	.word	0x00009000


	//   ....[8]....
        /*0a04*/ 	.word	0x00009030


	//   ....[9]....
        /*0a08*/ 	.word	0x000090a0


	//----- nvinfo : EIATTR_MAX_THREADS
	.align		4
.L_49:
        /*0a0c*/ 	.byte	0x04, 0x05
        /*0a0e*/ 	.short	(.L_51 - .L_50)
.L_50:
        /*0a10*/ 	.word	0x00000100
        /*0a14*/ 	.word	0x00000001
        /*0a18*/ 	.word	0x00000001


	//----- nvinfo : EIATTR_CRS_STACK_SIZE
	.align		4
.L_51:
        /*0a1c*/ 	.byte	0x04, 0x1e
        /*0a1e*/ 	.short	(.L_53 - .L_52)
.L_52:
        /*0a20*/ 	.word	0x00000000


	//----- nvinfo : EIATTR_CBANK_PARAM_SIZE
	.align		4
.L_53:
        /*0a24*/ 	.byte	0x03, 0x19
        /*0a26*/ 	.short	0x0c00


	//----- nvinfo : EIATTR_PARAM_CBANK
	.align		4
        /*0a28*/ 	.byte	0x04, 0x0a
        /*0a2a*/ 	.short	(.L_55 - .L_54)
	.align		4
.L_54:
        /*0a2c*/ 	.word	index@(.nv.constant0._ZN7cutlass13device_kernelINS_4gemm6kernel13GemmUniversalIN4cute5tupleIJiiiiEEENS1_10collective13CollectiveMmaINS1_46MainloopSm100TmaUmmaWarpSpecializedBlockScaledILi9ELi2ELi2ENS5_IJNS4_1CILi2EEENSA_ILi1EEESC_EEEEENS5_IJNSA_ILi256EEENSA_ILi64EEESF_EEENS5_IJNS_12float_e2m1_tENS_13float_ue8m0_tEEEENS5_IJNS5_IJlSC_lEEENS4_6LayoutINS5_IJNS5_IJNS5_IJNSA_ILi32EEENSA_ILi4EEEEEEiEEESQ_NS5_IJSC_iEEEEEENS5_IJNS5_IJNS5_IJNSA_ILi16EEESO_EEEiEEENS5_IJNS5_IJNSA_ILi0EEESC_EEENSA_ILi512EEEEEENS5_IJSW_iEEEEEEEEEEESK_S13_NS4_8TiledMMAINS4_8MMA_AtomIJNS4_23SM100_MMA_MXF4_2x1SM_SSISI_SI_fSJ_Li256ELi64ELi32ELNS4_4UMMA5MajorE0ELS18_0ELNS17_7ScaleInE0ELS19_0EEEEEENSM_INS5_IJSC_SC_SC_EEENS5_IJSW_SW_SW_EEEEENS5_IJNS4_10UnderscoreES1F_S1F_EEEEENS5_IJNS4_18SM100_TMA_2SM_LOADES1I_EEENS5_IJNS4_14ComposedLayoutINS4_7SwizzleILi3ELi4ELi3EEENS4_18smem_ptr_flag_bitsILi4EEENSM_INS5_IJNSA_ILi8EEESF_EEENS5_IJSF_SC_EEEEEEENSM_INS5_IJNS5_IJNS5_IJSP_SC_EEENS5_IJSN_SB_EEEEEESC_NS5_IJSB_SB_EEEEEENS5_IJNS5_IJNS5_IJSU_SY_EEESX_EEESW_NS5_IJSB_SY_EEEEEEEEEEEvNS4_8identityENS5_IJS1I_NS4_28SM100_TMA_2SM_LOAD_MULTICASTEEEES24_vS25_EENS_8epilogue10collective18CollectiveEpilogueINS29_23Sm100TmaWarpSpecializedILi3ELi2ELi32ELb1ELb0EEEJNS5_IJNSA_ILi128EEESG_SF_EEENS5_IJNSM_IS2E_SC_EENSM_ISN_SC_EEEEENS_10bfloat16_tESL_S2J_SL_NS29_6fusion15FusionCallbacksIS2D_NS2K_17LinearCombinationIS2J_fS2J_fLNS_15FloatRoundStyleE2EEES2F_S2I_JEEENS4_5SM1004TMEM4LOAD26SM100_TMEM_LOAD_32dp32b32xENS4_13SM90_TMA_LOADENS1K_INS1L_ILi2ELi4ELi3EEENS1N_ILi16EEENSM_INS5_IJS1P_SN_EEENS5_IJSN_SC_EEEEEEENS4_39AutoVectorizingCopyWithAssumedAlignmentILi128EEENS4_14SM90_TMA_STOREES30_S32_S32_EEEvvEEEEvNT_6ParamsE)
        /*0a30*/ 	.short	0x0380
        /*0a32*/ 	.short	0x0c00


	//----- nvinfo : EIATTR_SW_WAR
	.align		4
.L_55:
        /*0a34*/ 	.byte	0x04, 0x36
        /*0a36*/ 	.short	(.L_57 - .L_56)
.L_56:
        /*0a38*/ 	.word	0x00000008
.L_57:


//--------------------- .nv.callgraph             --------------------------
	.section	.nv.callgraph,"",@"SHT_CUDA_CALLGRAPH"
	.align	4
	.sectionentsize	8
	.align		4
        /*0000*/ 	.word	0x00000000
	.align		4
        /*0004*/ 	.word	0xffffffff
	.align		4
        /*0008*/ 	.word	index@(_ZN7cutlass13device_kernelINS_4gemm6kernel13GemmUniversalIN4cute5tupleIJiiiiEEENS1_10collective13CollectiveMmaINS1_46MainloopSm100TmaUmmaWarpSpecializedBlockScaledILi9ELi2ELi2ENS5_IJNS4_1CILi2EEENSA_ILi1EEESC_EEEEENS5_IJNSA_ILi256EEENSA_ILi64EEESF_EEENS5_IJNS_12float_e2m1_tENS_13float_ue8m0_tEEEENS5_IJNS5_IJlSC_lEEENS4_6LayoutINS5_IJNS5_IJNS5_IJNSA_ILi32EEENSA_ILi4EEEEEEiEEESQ_NS5_IJSC_iEEEEEENS5_IJNS5_IJNS5_IJNSA_ILi16EEESO_EEEiEEENS5_IJNS5_IJNSA_ILi0EEESC_EEENSA_ILi512EEEEEENS5_IJSW_iEEEEEEEEEEESK_S13_NS4_8TiledMMAINS4_8MMA_AtomIJNS4_23SM100_MMA_MXF4_2x1SM_SSISI_SI_fSJ_Li256ELi64ELi32ELNS4_4UMMA5MajorE0ELS18_0ELNS17_7ScaleInE0ELS19_0EEEEEENSM_INS5_IJSC_SC_SC_EEENS5_IJSW_SW_SW_EEEEENS5_IJNS4_10UnderscoreES1F_S1F_EEEEENS5_IJNS4_18SM100_TMA_2SM_LOADES1I_EEENS5_IJNS4_14ComposedLayoutINS4_7SwizzleILi3ELi4ELi3EEENS4_18smem_ptr_flag_bitsILi4EEENSM_INS5_IJNSA_ILi8EEESF_EEENS5_IJSF_SC_EEEEEEENSM_INS5_IJNS5_IJNS5_IJSP_SC_EEENS5_IJSN_SB_EEEEEESC_NS5_IJSB_SB_EEEEEENS5_IJNS5_IJNS5_IJSU_SY_EEESX_EEESW_NS5_IJSB_SY_EEEEEEEEEEEvNS4_8identityENS5_IJS1I_NS4_28SM100_TMA_2SM_LOAD_MULTICASTEEEES24_vS25_EENS_8epilogue10collective18CollectiveEpilogueINS29_23Sm100TmaWarpSpecializedILi3ELi2ELi32ELb1ELb0EEEJNS5_IJNSA_ILi128EEESG_SF_EEENS5_IJNSM_IS2E_SC_EENSM_ISN_SC_EEEEENS_10bfloat16_tESL_S2J_SL_NS29_6fusion15FusionCallbacksIS2D_NS2K_17LinearCombinationIS2J_fS2J_fLNS_15FloatRoundStyleE2EEES2F_S2I_JEEENS4_5SM1004TMEM4LOAD26SM100_TMEM_LOAD_32dp32b32xENS4_13SM90_TMA_LOADENS1K_INS1L_ILi2ELi4ELi3EEENS1N_ILi16EEENSM_INS5_IJS1P_SN_EEENS5_IJSN_SC_EEEEEEENS4_39AutoVectorizingCopyWithAssumedAlignmentILi128EEENS4_14SM90_TMA_STOREES30_S32_S32_EEEvvEEEEvNT_6ParamsE)
	.align		4
        /*000c*/ 	.word	index@(__assertfail)
	.align		4
        /*0010*/ 	.word	0x00000000
	.align		4
        /*0014*/ 	.word	0xfffffffe
	.align		4
        /*0018*/ 	.word	0x00000000
	.align		4
        /*001c*/ 	.word	0xfffffffd
	.align		4
        /*0020*/ 	.word	0x00000000
	.align		4
        /*0024*/ 	.word	0xfffffffc


//--------------------- .nv.constant4             --------------------------
	.section	.nv.constant4,"a",@progbits
	.align	8
	.align		8
.nv.constant4:
        /*0000*/ 	.dword	__assertfail
	.align		8
        /*0008*/ 	.dword	__unnamed_1
	.align		8
        /*0010*/ 	.dword	__unnamed_2
	.align		8
        /*0018*/ 	.dword	_ZN40_INTERNAL_0480cef6_4_k_cu_d7181bef_315504cuda3std3__45__cpo5beginE
	.align		8
        /*0020*/ 	.dword	_ZN40_INTERNAL_0480cef6_4_k_cu_d7181bef_315504cuda3std3__45__cpo3endE
	.align		8
        /*0028*/ 	.dword	_ZN40_INTERNAL_0480cef6_4_k_cu_d7181bef_315504cuda3std3__45__cpo6cbeginE
	.align		8
        /*0030*/ 	.dword	_ZN40_INTERNAL_0480cef6_4_k_cu_d7181bef_315504cuda3std3__45__cpo4cendE
	.align		8
        /*0038*/ 	.dword	_ZN40_INTERNAL_0480cef6_4_k_cu_d7181bef_315504cuda3std3__442_GLOBAL__N__0480cef6_4_k_cu_d7181bef_315506ignoreE
	.align		8
        /*0040*/ 	.dword	_ZN40_INTERNAL_0480cef6_4_k_cu_d7181bef_315504cuda3std3__419piecewise_constructE
	.align		8
        /*0048*/ 	.dword	_ZN40_INTERNAL_0480cef6_4_k_cu_d7181bef_315504cuda3std3__48in_placeE
	.align		8
        /*0050*/ 	.dword	_ZN40_INTERNAL_0480cef6_4_k_cu_d7181bef_315504cuda3std6ranges3__45__cpo4swapE
	.align		8
        /*0058*/ 	.dword	_ZN40_INTERNAL_0480cef6_4_k_cu_d7181bef_315504cuda3std6ranges3__45__cpo9iter_moveE
	.align		8
        /*0060*/ 	.dword	_ZN40_INTERNAL_0480cef6_4_k_cu_d7181bef_315504cute7productE
	.align		8
        /*0068*/ 	.dword	_ZN40_INTERNAL_0480cef6_4_k_cu_d7181bef_315504cute1_E
	.align		8
        /*0070*/ 	.dword	$str$25
	.align		8
        /*0078*/ 	.dword	$str$26
	.align		8
        /*0080*/ 	.dword	$str$29
	.align		8
        /*0088*/ 	.dword	$str$30


//--------------------- .text._ZN7cutlass13device_kernelINS_4gemm6kernel13GemmUniversalIN4cute5tupleIJiiiiEEENS1_10collective13CollectiveMmaINS1_46MainloopSm100TmaUmmaWarpSpecializedBlockScaledILi9ELi2ELi2ENS5_IJNS4_1CILi2EEENSA_ILi1EEESC_EEEEENS5_IJNSA_ILi256EEENSA_ILi64EEESF_EEENS5_IJNS_12float_e2m1_tENS_13float_ue8m0_tEEEENS5_IJNS5_IJlSC_lEEENS4_6LayoutINS5_IJNS5_IJNS5_IJNSA_ILi32EEENSA_ILi4EEEEEEiEEESQ_NS5_IJSC_iEEEEEENS5_IJNS5_IJNS5_IJNSA_ILi16EEESO_EEEiEEENS5_IJNS5_IJNSA_ILi0EEESC_EEENSA_ILi512EEEEEENS5_IJSW_iEEEEEEEEEEESK_S13_NS4_8TiledMMAINS4_8MMA_AtomIJNS4_23SM100_MMA_MXF4_2x1SM_SSISI_SI_fSJ_Li256ELi64ELi32ELNS4_4UMMA5MajorE0ELS18_0ELNS17_7ScaleInE0ELS19_0EEEEEENSM_INS5_IJSC_SC_SC_EEENS5_IJSW_SW_SW_EEEEENS5_IJNS4_10UnderscoreES1F_S1F_EEEEENS5_IJNS4_18SM100_TMA_2SM_LOADES1I_EEENS5_IJNS4_14ComposedLayoutINS4_7SwizzleILi3ELi4ELi3EEENS4_18smem_ptr_flag_bitsILi4EEENSM_INS5_IJNSA_ILi8EEESF_EEENS5_IJSF_SC_EEEEEEENSM_INS5_IJNS5_IJNS5_IJSP_SC_EEENS5_IJSN_SB_EEEEEESC_NS5_IJSB_SB_EEEEEENS5_IJNS5_IJNS5_IJSU_SY_EEESX_EEESW_NS5_IJSB_SY_EEEEEEEEEEEvNS4_8identityENS5_IJS1I_NS4_28SM100_TMA_2SM_LOAD_MULTICASTEEEES24_vS25_EENS_8epilogue10collective18CollectiveEpilogueINS29_23Sm100TmaWarpSpecializedILi3ELi2ELi32ELb1ELb0EEEJNS5_IJNSA_ILi128EEESG_SF_EEENS5_IJNSM_IS2E_SC_EENSM_ISN_SC_EEEEENS_10bfloat16_tESL_S2J_SL_NS29_6fusion15FusionCallbacksIS2D_NS2K_17LinearCombinationIS2J_fS2J_fLNS_15FloatRoundStyleE2EEES2F_S2I_JEEENS4_5SM1004TMEM4LOAD26SM100_TMEM_LOAD_32dp32b32xENS4_13SM90_TMA_LOADENS1K_INS1L_ILi2ELi4ELi3EEENS1N_ILi16EEENSM_INS5_IJS1P_SN_EEENS5_IJSN_SC_EEEEEEENS4_39AutoVectorizingCopyWithAssumedAlignmentILi128EEENS4_14SM90_TMA_STOREES30_S32_S32_EEEvvEEEEvNT_6ParamsE --------------------------
	.section	.text._ZN7cutlass13device_kernelINS_4gemm6kernel13GemmUniversalIN4cute5tupleIJiiiiEEENS1_10collective13CollectiveMmaINS1_46MainloopSm100TmaUmmaWarpSpecializedBlockScaledILi9ELi2ELi2ENS5_IJNS4_1CILi2EEENSA_ILi1EEESC_EEEEENS5_IJNSA_ILi256EEENSA_ILi64EEESF_EEENS5_IJNS_12float_e2m1_tENS_13float_ue8m0_tEEEENS5_IJNS5_IJlSC_lEEENS4_6LayoutINS5_IJNS5_IJNS5_IJNSA_ILi32EEENSA_ILi4EEEEEEiEEESQ_NS5_IJSC_iEEEEEENS5_IJNS5_IJNS5_IJNSA_ILi16EEESO_EEEiEEENS5_IJNS5_IJNSA_ILi0EEESC_EEENSA_ILi512EEEEEENS5_IJSW_iEEEEEEEEEEESK_S13_NS4_8TiledMMAINS4_8MMA_AtomIJNS4_23SM100_MMA_MXF4_2x1SM_SSISI_SI_fSJ_Li256ELi64ELi32ELNS4_4UMMA5MajorE0ELS18_0ELNS17_7ScaleInE0ELS19_0EEEEEENSM_INS5_IJSC_SC_SC_EEENS5_IJSW_SW_SW_EEEEENS5_IJNS4_10UnderscoreES1F_S1F_EEEEENS5_IJNS4_18SM100_TMA_2SM_LOADES1I_EEENS5_IJNS4_14ComposedLayoutINS4_7SwizzleILi3ELi4ELi3EEENS4_18smem_ptr_flag_bitsILi4EEENSM_INS5_IJNSA_ILi8EEESF_EEENS5_IJSF_SC_EEEEEEENSM_INS5_IJNS5_IJNS5_IJSP_SC_EEENS5_IJSN_SB_EEEEEESC_NS5_IJSB_SB_EEEEEENS5_IJNS5_IJNS5_IJSU_SY_EEESX_EEESW_NS5_IJSB_SY_EEEEEEEEEEEvNS4_8identityENS5_IJS1I_NS4_28SM100_TMA_2SM_LOAD_MULTICASTEEEES24_vS25_EENS_8epilogue10collective18CollectiveEpilogueINS29_23Sm100TmaWarpSpecializedILi3ELi2ELi32ELb1ELb0EEEJNS5_IJNSA_ILi128EEESG_SF_EEENS5_IJNSM_IS2E_SC_EENSM_ISN_SC_EEEEENS_10bfloat16_tESL_S2J_SL_NS29_6fusion15FusionCallbacksIS2D_NS2K_17LinearCombinationIS2J_fS2J_fLNS_15FloatRoundStyleE2EEES2F_S2I_JEEENS4_5SM1004TMEM4LOAD26SM100_TMEM_LOAD_32dp32b32xENS4_13SM90_TMA_LOADENS1K_INS1L_ILi2ELi4ELi3EEENS1N_ILi16EEENSM_INS5_IJS1P_SN_EEENS5_IJSN_SC_EEEEEEENS4_39AutoVectorizingCopyWithAssumedAlignmentILi128EEENS4_14SM90_TMA_STOREES30_S32_S32_EEEvvEEEEvNT_6ParamsE,"ax",@progbits
	.align	128
.text._ZN7cutlass13device_kernelINS_4gemm6kernel13GemmUniversalIN4cute5tupleIJiiiiEEENS1_10collective13CollectiveMmaINS1_46MainloopSm100TmaUmmaWarpSpecializedBlockScaledILi9ELi2ELi2ENS5_IJNS4_1CILi2EEENSA_ILi1EEESC_EEEEENS5_IJNSA_ILi256EEENSA_ILi64EEESF_EEENS5_IJNS_12float_e2m1_tENS_13float_ue8m0_tEEEENS5_IJNS5_IJlSC_lEEENS4_6LayoutINS5_IJNS5_IJNS5_IJNSA_ILi32EEENSA_ILi4EEEEEEiEEESQ_NS5_IJSC_iEEEEEENS5_IJNS5_IJNS5_IJNSA_ILi16EEESO_EEEiEEENS5_IJNS5_IJNSA_ILi0EEESC_EEENSA_ILi512EEEEEENS5_IJSW_iEEEEEEEEEEESK_S13_NS4_8TiledMMAINS4_8MMA_AtomIJNS4_23SM100_MMA_MXF4_2x1SM_SSISI_SI_fSJ_Li256ELi64ELi32ELNS4_4UMMA5MajorE0ELS18_0ELNS17_7ScaleInE0ELS19_0EEEEEENSM_INS5_IJSC_SC_SC_EEENS5_IJSW_SW_SW_EEEEENS5_IJNS4_10UnderscoreES1F_S1F_EEEEENS5_IJNS4_18SM100_TMA_2SM_LOADES1I_EEENS5_IJNS4_14ComposedLayoutINS4_7SwizzleILi3ELi4ELi3EEENS4_18smem_ptr_flag_bitsILi4EEENSM_INS5_IJNSA_ILi8EEESF_EEENS5_IJSF_SC_EEEEEEENSM_INS5_IJNS5_IJNS5_IJSP_SC_EEENS5_IJSN_SB_EEEEEESC_NS5_IJSB_SB_EEEEEENS5_IJNS5_IJNS5_IJSU_SY_EEESX_EEESW_NS5_IJSB_SY_EEEEEEEEEEEvNS4_8identityENS5_IJS1I_NS4_28SM100_TMA_2SM_LOAD_MULTICASTEEEES24_vS25_EENS_8epilogue10collective18CollectiveEpilogueINS29_23Sm100TmaWarpSpecializedILi3ELi2ELi32ELb1ELb0EEEJNS5_IJNSA_ILi128EEESG_SF_EEENS5_IJNSM_IS2E_SC_EENSM_ISN_SC_EEEEENS_10bfloat16_tESL_S2J_SL_NS29_6fusion15FusionCallbacksIS2D_NS2K_17LinearCombinationIS2J_fS2J_fLNS_15FloatRoundStyleE2EEES2F_S2I_JEEENS4_5SM1004TMEM4LOAD26SM100_TMEM_LOAD_32dp32b32xENS4_13SM90_TMA_LOADENS1K_INS1L_ILi2ELi4ELi3EEENS1N_ILi16EEENSM_INS5_IJS1P_SN_EEENS5_IJSN_SC_EEEEEEENS4_39AutoVectorizingCopyWithAssumedAlignmentILi128EEENS4_14SM90_TMA_STOREES30_S32_S32_EEEvvEEEEvNT_6ParamsE:
        .type           _ZN7cutlass13device_kernelINS_4gemm6kernel13GemmUniversalIN4cute5tupleIJiiiiEEENS1_10collective13CollectiveMmaINS1_46MainloopSm100TmaUmmaWarpSpecializedBlockScaledILi9ELi2ELi2ENS5_IJNS4_1CILi2EEENSA_ILi1EEESC_EEEEENS5_IJNSA_ILi256EEENSA_ILi64EEESF_EEENS5_IJNS_12float_e2m1_tENS_13float_ue8m0_tEEEENS5_IJNS5_IJlSC_lEEENS4_6LayoutINS5_IJNS5_IJNS5_IJNSA_ILi32EEENSA_ILi4EEEEEEiEEESQ_NS5_IJSC_iEEEEEENS5_IJNS5_IJNS5_IJNSA_ILi16EEESO_EEEiEEENS5_IJNS5_IJNSA_ILi0EEESC_EEENSA_ILi512EEEEEENS5_IJSW_iEEEEEEEEEEESK_S13_NS4_8TiledMMAINS4_8MMA_AtomIJNS4_23SM100_MMA_MXF4_2x1SM_SSISI_SI_fSJ_Li256ELi64ELi32ELNS4_4UMMA5MajorE0ELS18_0ELNS17_7ScaleInE0ELS19_0EEEEEENSM_INS5_IJSC_SC_SC_EEENS5_IJSW_SW_SW_EEEEENS5_IJNS4_10UnderscoreES1F_S1F_EEEEENS5_IJNS4_18SM100_TMA_2SM_LOADES1I_EEENS5_IJNS4_14ComposedLayoutINS4_7SwizzleILi3ELi4ELi3EEENS4_18smem_ptr_flag_bitsILi4EEENSM_INS5_IJNSA_ILi8EEESF_EEENS5_IJSF_SC_EEEEEEENSM_INS5_IJNS5_IJNS5_IJSP_SC_EEENS5_IJSN_SB_EEEEEESC_NS5_IJSB_SB_EEEEEENS5_IJNS5_IJNS5_IJSU_SY_EEESX_EEESW_NS5_IJSB_SY_EEEEEEEEEEEvNS4_8identityENS5_IJS1I_NS4_28SM100_TMA_2SM_LOAD_MULTICASTEEEES24_vS25_EENS_8epilogue10collective18CollectiveEpilogueINS29_23Sm100TmaWarpSpecializedILi3ELi2ELi32ELb1ELb0EEEJNS5_IJNSA_ILi128EEESG_SF_EEENS5_IJNSM_IS2E_SC_EENSM_ISN_SC_EEEEENS_10bfloat16_tESL_S2J_SL_NS29_6fusion15FusionCallbacksIS2D_NS2K_17LinearCombinationIS2J_fS2J_fLNS_15FloatRoundStyleE2EEES2F_S2I_JEEENS4_5SM1004TMEM4LOAD26SM100_TMEM_LOAD_32dp32b32xENS4_13SM90_TMA_LOADENS1K_INS1L_ILi2ELi4ELi3EEENS1N_ILi16EEENSM_INS5_IJS1P_SN_EEENS5_IJSN_SC_EEEEEEENS4_39AutoVectorizingCopyWithAssumedAlignmentILi128EEENS4_14SM90_TMA_STOREES30_S32_S32_EEEvvEEEEvNT_6ParamsE,@function
        .size           _ZN7cutlass13device_kernelINS_4gemm6kernel13GemmUniversalIN4cute5tupleIJiiiiEEENS1_10collective13CollectiveMmaINS1_46MainloopSm100TmaUmmaWarpSpecializedBlockScaledILi9ELi2ELi2ENS5_IJNS4_1CILi2EEENSA_ILi1EEESC_EEEEENS5_IJNSA_ILi256EEENSA_ILi64EEESF_EEENS5_IJNS_12float_e2m1_tENS_13float_ue8m0_tEEEENS5_IJNS5_IJlSC_lEEENS4_6LayoutINS5_IJNS5_IJNS5_IJNSA_ILi32EEENSA_ILi4EEEEEEiEEESQ_NS5_IJSC_iEEEEEENS5_IJNS5_IJNS5_IJNSA_ILi16EEESO_EEEiEEENS5_IJNS5_IJNSA_ILi0EEESC_EEENSA_ILi512EEEEEENS5_IJSW_iEEEEEEEEEEESK_S13_NS4_8TiledMMAINS4_8MMA_AtomIJNS4_23SM100_MMA_MXF4_2x1SM_SSISI_SI_fSJ_Li256ELi64ELi32ELNS4_4UMMA5MajorE0ELS18_0ELNS17_7ScaleInE0ELS19_0EEEEEENSM_INS5_IJSC_SC_SC_EEENS5_IJSW_SW_SW_EEEEENS5_IJNS4_10UnderscoreES1F_S1F_EEEEENS5_IJNS4_18SM100_TMA_2SM_LOADES1I_EEENS5_IJNS4_14ComposedLayoutINS4_7SwizzleILi3ELi4ELi3EEENS4_18smem_ptr_flag_bitsILi4EEENSM_INS5_IJNSA_ILi8EEESF_EEENS5_IJSF_SC_EEEEEEENSM_INS5_IJNS5_IJNS5_IJSP_SC_EEENS5_IJSN_SB_EEEEEESC_NS5_IJSB_SB_EEEEEENS5_IJNS5_IJNS5_IJSU_SY_EEESX_EEESW_NS5_IJSB_SY_EEEEEEEEEEEvNS4_8identityENS5_IJS1I_NS4_28SM100_TMA_2SM_LOAD_MULTICASTEEEES24_vS25_EENS_8epilogue10collective18CollectiveEpilogueINS29_23Sm100TmaWarpSpecializedILi3ELi2ELi32ELb1ELb0EEEJNS5_IJNSA_ILi128EEESG_SF_EEENS5_IJNSM_IS2E_SC_EENSM_ISN_SC_EEEEENS_10bfloat16_tESL_S2J_SL_NS29_6fusion15FusionCallbacksIS2D_NS2K_17LinearCombinationIS2J_fS2J_fLNS_15FloatRoundStyleE2EEES2F_S2I_JEEENS4_5SM1004TMEM4LOAD26SM100_TMEM_LOAD_32dp32b32xENS4_13SM90_TMA_LOADENS1K_INS1L_ILi2ELi4ELi3EEENS1N_ILi16EEENSM_INS5_IJS1P_SN_EEENS5_IJSN_SC_EEEEEEENS4_39AutoVectorizingCopyWithAssumedAlignmentILi128EEENS4_14SM90_TMA_STOREES30_S32_S32_EEEvvEEEEvNT_6ParamsE,(.L_x_191 - _ZN7cutlass13device_kernelINS_4gemm6kernel13GemmUniversalIN4cute5tupleIJiiiiEEENS1_10collective13CollectiveMmaINS1_46MainloopSm100TmaUmmaWarpSpecializedBlockScaledILi9ELi2ELi2ENS5_IJNS4_1CILi2EEENSA_ILi1EEESC_EEEEENS5_IJNSA_ILi256EEENSA_ILi64EEESF_EEENS5_IJNS_12float_e2m1_tENS_13float_ue8m0_tEEEENS5_IJNS5_IJlSC_lEEENS4_6LayoutINS5_IJNS5_IJNS5_IJNSA_ILi32EEENSA_ILi4EEEEEEiEEESQ_NS5_IJSC_iEEEEEENS5_IJNS5_IJNS5_IJNSA_ILi16EEESO_EEEiEEENS5_IJNS5_IJNSA_ILi0EEESC_EEENSA_ILi512EEEEEENS5_IJSW_iEEEEEEEEEEESK_S13_NS4_8TiledMMAINS4_8MMA_AtomIJNS4_23SM100_MMA_MXF4_2x1SM_SSISI_SI_fSJ_Li256ELi64ELi32ELNS4_4UMMA5MajorE0ELS18_0ELNS17_7ScaleInE0ELS19_0EEEEEENSM_INS5_IJSC_SC_SC_EEENS5_IJSW_SW_SW_EEEEENS5_IJNS4_10UnderscoreES1F_S1F_EEEEENS5_IJNS4_18SM100_TMA_2SM_LOADES1I_EEENS5_IJNS4_14ComposedLayoutINS4_7SwizzleILi3ELi4ELi3EEENS4_18smem_ptr_flag_bitsILi4EEENSM_INS5_IJNSA_ILi8EEESF_EEENS5_IJSF_SC_EEEEEEENSM_INS5_IJNS5_IJNS5_IJSP_SC_EEENS5_IJSN_SB_EEEEEESC_NS5_IJSB_SB_EEEEEENS5_IJNS5_IJNS5_IJSU_SY_EEESX_EEESW_NS5_IJSB_SY_EEEEEEEEEEEvNS4_8identityENS5_IJS1I_NS4_28SM100_TMA_2SM_LOAD_MULTICASTEEEES24_vS25_EENS_8epilogue10collective18CollectiveEpilogueINS29_23Sm100TmaWarpSpecializedILi3ELi2ELi32ELb1ELb0EEEJNS5_IJNSA_ILi128EEESG_SF_EEENS5_IJNSM_IS2E_SC_EENSM_ISN_SC_EEEEENS_10bfloat16_tESL_S2J_SL_NS29_6fusion15FusionCallbacksIS2D_NS2K_17LinearCombinationIS2J_fS2J_fLNS_15FloatRoundStyleE2EEES2F_S2I_JEEENS4_5SM1004TMEM4LOAD26SM100_TMEM_LOAD_32dp32b32xENS4_13SM90_TMA_LOADENS1K_INS1L_ILi2ELi4ELi3EEENS1N_ILi16EEENSM_INS5_IJS1P_SN_EEENS5_IJSN_SC_EEEEEEENS4_39AutoVectorizingCopyWithAssumedAlignmentILi128EEENS4_14SM90_TMA_STOREES30_S32_S32_EEEvvEEEEvNT_6ParamsE)
        .other          _ZN7cutlass13device_kernelINS_4gemm6kernel13GemmUniversalIN4cute5tupleIJiiiiEEENS1_10collective13CollectiveMmaINS1_46MainloopSm100TmaUmmaWarpSpecializedBlockScaledILi9ELi2ELi2ENS5_IJNS4_1CILi2EEENSA_ILi1EEESC_EEEEENS5_IJNSA_ILi256EEENSA_ILi64EEESF_EEENS5_IJNS_12float_e2m1_tENS_13float_ue8m0_tEEEENS5_IJNS5_IJlSC_lEEENS4_6LayoutINS5_IJNS5_IJNS5_IJNSA_ILi32EEENSA_ILi4EEEEEEiEEESQ_NS5_IJSC_iEEEEEENS5_IJNS5_IJNS5_IJNSA_ILi16EEESO_EEEiEEENS5_IJNS5_IJNSA_ILi0EEESC_EEENSA_ILi512EEEEEENS5_IJSW_iEEEEEEEEEEESK_S13_NS4_8TiledMMAINS4_8MMA_AtomIJNS4_23SM100_MMA_MXF4_2x1SM_SSISI_SI_fSJ_Li256ELi64ELi32ELNS4_4UMMA5MajorE0ELS18_0ELNS17_7ScaleInE0ELS19_0EEEEEENSM_INS5_IJSC_SC_SC_EEENS5_IJSW_SW_SW_EEEEENS5_IJNS4_10UnderscoreES1F_S1F_EEEEENS5_IJNS4_18SM100_TMA_2SM_LOADES1I_EEENS5_IJNS4_14ComposedLayoutINS4_7SwizzleILi3ELi4ELi3EEENS4_18smem_ptr_flag_bitsILi4EEENSM_INS5_IJNSA_ILi8EEESF_EEENS5_IJSF_SC_EEEEEEENSM_INS5_IJNS5_IJNS5_IJSP_SC_EEENS5_IJSN_SB_EEEEEESC_NS5_IJSB_SB_EEEEEENS5_IJNS5_IJNS5_IJSU_SY_EEESX_EEESW_NS5_IJSB_SY_EEEEEEEEEEEvNS4_8identityENS5_IJS1I_NS4_28SM100_TMA_2SM_LOAD_MULTICASTEEEES24_vS25_EENS_8epilogue10collective18CollectiveEpilogueINS29_23Sm100TmaWarpSpecializedILi3ELi2ELi32ELb1ELb0EEEJNS5_IJNSA_ILi128EEESG_SF_EEENS5_IJNSM_IS2E_SC_EENSM_ISN_SC_EEEEENS_10bfloat16_tESL_S2J_SL_NS29_6fusion15FusionCallbacksIS2D_NS2K_17LinearCombinationIS2J_fS2J_fLNS_15FloatRoundStyleE2EEES2F_S2I_JEEENS4_5SM1004TMEM4LOAD26SM100_TMEM_LOAD_32dp32b32xENS4_13SM90_TMA_LOADENS1K_INS1L_ILi2ELi4ELi3EEENS1N_ILi16EEENSM_INS5_IJS1P_SN_EEENS5_IJSN_SC_EEEEEEENS4_39AutoVectorizingCopyWithAssumedAlignmentILi128EEENS4_14SM90_TMA_STOREES30_S32_S32_EEEvvEEEEvNT_6ParamsE,@"STO_CUDA_ENTRY STV_DEFAULT"
_ZN7cutlass13device_kernelINS_4gemm6kernel13GemmUniversalIN4cute5tupleIJiiiiEEENS1_10collective13CollectiveMmaINS1_46MainloopSm100TmaUmmaWarpSpecializedBlockScaledILi9ELi2ELi2ENS5_IJNS4_1CILi2EEENSA_ILi1EEESC_EEEEENS5_IJNSA_ILi256EEENSA_ILi64EEESF_EEENS5_IJNS_12float_e2m1_tENS_13float_ue8m0_tEEEENS5_IJNS5_IJlSC_lEEENS4_6LayoutINS5_IJNS5_IJNS5_IJNSA_ILi32EEENSA_ILi4EEEEEEiEEESQ_NS5_IJSC_iEEEEEENS5_IJNS5_IJNS5_IJNSA_ILi16EEESO_EEEiEEENS5_IJNS5_IJNSA_ILi0EEESC_EEENSA_ILi512EEEEEENS5_IJSW_iEEEEEEEEEEESK_S13_NS4_8TiledMMAINS4_8MMA_AtomIJNS4_23SM100_MMA_MXF4_2x1SM_SSISI_SI_fSJ_Li256ELi64ELi32ELNS4_4UMMA5MajorE0ELS18_0ELNS17_7ScaleInE0ELS19_0EEEEEENSM_INS5_IJSC_SC_SC_EEENS5_IJSW_SW_SW_EEEEENS5_IJNS4_10UnderscoreES1F_S1F_EEEEENS5_IJNS4_18SM100_TMA_2SM_LOADES1I_EEENS5_IJNS4_14ComposedLayoutINS4_7SwizzleILi3ELi4ELi3EEENS4_18smem_ptr_flag_bitsILi4EEENSM_INS5_IJNSA_ILi8EEESF_EEENS5_IJSF_SC_EEEEEEENSM_INS5_IJNS5_IJNS5_IJSP_SC_EEENS5_IJSN_SB_EEEEEESC_NS5_IJSB_SB_EEEEEENS5_IJNS5_IJNS5_IJSU_SY_EEESX_EEESW_NS5_IJSB_SY_EEEEEEEEEEEvNS4_8identityENS5_IJS1I_NS4_28SM100_TMA_2SM_LOAD_MULTICASTEEEES24_vS25_EENS_8epilogue10collective18CollectiveEpilogueINS29_23Sm100TmaWarpSpecializedILi3ELi2ELi32ELb1ELb0EEEJNS5_IJNSA_ILi128EEESG_SF_EEENS5_IJNSM_IS2E_SC_EENSM_ISN_SC_EEEEENS_10bfloat16_tESL_S2J_SL_NS29_6fusion15FusionCallbacksIS2D_NS2K_17LinearCombinationIS2J_fS2J_fLNS_15FloatRoundStyleE2EEES2F_S2I_JEEENS4_5SM1004TMEM4LOAD26SM100_TMEM_LOAD_32dp32b32xENS4_13SM90_TMA_LOADENS1K_INS1L_ILi2ELi4ELi3EEENS1N_ILi16EEENSM_INS5_IJS1P_SN_EEENS5_IJSN_SC_EEEEEEENS4_39AutoVectorizingCopyWithAssumedAlignmentILi128EEENS4_14SM90_TMA_STOREES30_S32_S32_EEEvvEEEEvNT_6ParamsE:
[----:B------:R-:W1:Y:S01]  /*0000*/  LDC R1, c[0x0][0x37c] ;  /* 0x0000df00ff017b82 */ /* 0x000e620000000800 */
[----:B------:R-:W2:Y:S01]  /*0010*/  S2R R92, SR_TID.X ;  /* 0x00000000005c7919 */ /* 0x000ea20000002100 */
[----:B------:R-:W3:Y:S06]  /*0020*/  LDCU.64 UR12, c[0x0][0xc90] ;  /* 0x00019200ff0c77ac */ /* 0x000eec0008000a00 */
[----:B------:R-:W4:Y:S01]  /*0030*/  S2UR UR55, SR_CgaCtaId ;  /* 0x00000000003779c3 */ /* 0x000f220000008800 */
[----:B------:R-:W-:Y:S02]  /*0040*/  PRMT R84, RZ, 0x7610, R84 ;  /* 0x00007610ff547816 */ /* 0x000fe40000000054 */
[----:B------:R-:W-:Y:S01]  /*0050*/  ELECT P1, URZ, PT ;  /* 0x0000000000ff782f */ /* 0x000fe20003820000 */
[----:B---3--:R-:W-:-:S04]  /*0060*/  UISETP.NE.U32.AND UP0, UPT, UR12, URZ, UPT ;  /* 0x000000ff0c00728c */ /* 0x008fc8000bf05070 */
[----:B------:R-:W-:Y:S02]  /*0070*/  UISETP.NE.AND.EX UP0, UPT, UR13, URZ, UPT, UP0 ;  /* 0x000000ff0d00728c */ /* 0x000fe4000bf05300 */
[----:B----4-:R-:W-:Y:S02]  /*0080*/  ULOP3.LUT UR73, UR55, 0x1, URZ, 0xc0, !UPT ;  /* 0x0000000137497892 */ /* 0x010fe4000f8ec0ff */
[----:B------:R-:W-:Y:S01]  /*0090*/  ULOP3.LUT UR72, UR55, 0x1, URZ, 0x3c, !UPT ;  /* 0x0000000137487892 */ /* 0x000fe2000f8e3cff */
[----:B--2---:R-:W-:-:S05]  /*00a0*/  SHF.R.U32.HI R85, RZ, 0x5, R92 ;  /* 0x00000005ff557819 */ /* 0x004fca000001165c */
[----:B------:R-:W2:Y:S02]  /*00b0*/  SHFL.IDX PT, R0, R85, RZ, 0x1f ;  /* 0x00001fff55007589 */ /* 0x000ea400000e0000 */
[----:B--2---:R-:W-:Y:S01]  /*00c0*/  R2UR UR18, R0 ;  /* 0x00000000001272ca */ /* 0x004fe200000e0000 */
[----:B-1----:R-:W-:-:S14]  /*00d0*/  BRA.U UP0, `(.L_x_0) ;  /* 0x0000000100307547 */ /* 0x002fdc000b800000 */
[----:B------:R-:W1:Y:S02]  /*00e0*/  LDCU.64 UR4, c[0x0][0xc88] ;  /* 0x00019100ff0477ac */ /* 0x000e640008000a00 */
[----:B-1----:R-:W-:-:S04]  /*00f0*/  UISETP.NE.U32.AND UP0, UPT, UR4, URZ, UPT ;  /* 0x000000ff0400728c */ /* 0x002fc8000bf05070 */
[----:B------:R-:W-:-:S09]  /*0100*/  UISETP.NE.AND.EX UP0, UPT, UR5, URZ, UPT, UP0 ;  /* 0x000000ff0500728c */ /* 0x000fd2000bf05300 */
[----:B------:R-:W-:Y:S05]  /*0110*/  BRA.U !UP0, `(.L_x_1) ;  /* 0x0000000108147547 */ /* 0x000fea000b800000 */
[----:B------:R-:W1:Y:S01]  /*0120*/  LDC.64 R2, c[0x0][0xc88] ;  /* 0x00032200ff027b82 */ /* 0x000e620000000a00 */
[----:B------:R-:W1:Y:S02]  /*0130*/  LDCU.64 UR4, c[0x0][0x358] ;  /* 0x00006b00ff0477ac */ /* 0x000e640008000a00 */
[----:B-1----:R1:W5:Y:S01]  /*0140*/  LDG.E R41, desc[UR4][R2.64] ;  /* 0x0000000402297981 */ /* 0x002362000c1e1900 */
[----:B------:R-:W-:Y:S01]  /*0150*/  HFMA2 R84, -RZ, RZ, 0, 5.9604644775390625e-08 ;  /* 0x00000001ff547431 */ /* 0x000fe200000001ff */
[----:B------:R-:W-:Y:S05]  /*0160*/  BRA `(.L_x_0) ;  /* 0x00000000000c7947 */ /* 0x000fea0003800000 */
.L_x_1:
[----:B------:R-:W1:Y:S01]  /*0170*/  LDCU UR4, c[0x0][0xc80] ;  /* 0x00019000ff0477ac */ /* 0x000e620008000800 */
[----:B------:R-:W-:Y:S01]  /*0180*/  HFMA2 R84, -RZ, RZ, 0, 5.9604644775390625e-08 ;  /* 0x00000001ff547431 */ /* 0x000fe200000001ff */
[----:B-1----:R-:W-:-:S07]  /*0190*/  MOV R41, UR4 ;  /* 0x0000000400297c02 */ /* 0x002fce0008000f00 */
.L_x_0:
[----:B------:R-:W2:Y:S02]  /*01a0*/  LDCU.64 UR4, c[0x0][0xcb0] ;  /* 0x00019600ff0477ac */ /* 0x000ea40008000a00 */
[----:B--2---:R-:W-:-:S04]  /*01b0*/  UISETP.NE.U32.AND UP0, UPT, UR4, URZ, UPT ;  /* 0x000000ff0400728c */ /* 0x004fc8000bf05070 */
[----:B------:R-:W-:-:S09]  /*01c0*/  UISETP.NE.AND.EX UP0, UPT, UR5, URZ, UPT, UP0 ;  /* 0x000000ff0500728c */ /* 0x000fd2000bf05300 */
[----:B------:R-:W-:Y:S05]  /*01d0*/  BRA.U UP0, `(.L_x_2) ;  /* 0x0000000100287547 */ /* 0x000fea000b800000 */
[----:B------:R-:W2:Y:S02]  /*01e0*/  LDCU.64 UR4, c[0x0][0xca8] ;  /* 0x00019500ff0477ac */ /* 0x000ea40008000a00 */
[----:B--2---:R-:W-:-:S04]  /*01f0*/  UISETP.NE.U32.AND UP0, UPT, UR4, URZ, UPT ;  /* 0x000000ff0400728c */ /* 0x004fc8000bf05070 */
[----:B------:R-:W-:-:S09]  /*0200*/  UISETP.NE.AND.EX UP0, UPT, UR5, URZ, UPT, UP0 ;  /* 0x000000ff0500728c */ /* 0x000fd2000bf05300 */
[----:B------:R-:W-:Y:S05]  /*0210*/  BRA.U !UP0, `(.L_x_3) ;  /* 0x0000000108107547 */ /* 0x000fea000b800000 */
[----:B------:R-:W2:Y:S01]  /*0220*/  LDC.64 R38, c[0x0][0xca8] ;  /* 0x00032a00ff267b82 */ /* 0x000ea20000000a00 */
[----:B------:R-:W2:Y:S02]  /*0230*/  LDCU.64 UR4, c[0x0][0x358] ;  /* 0x00006b00ff0477ac */ /* 0x000ea40008000a00 */
[----:B--2---:R2:W5:Y:S01]  /*0240*/  LDG.E R38, desc[UR4][R38.64] ;  /* 0x0000000426267981 */ /* 0x004562000c1e1900 */
[----:B------:R-:W-:Y:S05]  /*0250*/  BRA `(.L_x_2) ;  /* 0x0000000000087947 */ /* 0x000fea0003800000 */
.L_x_3:
[----:B------:R-:W2:Y:S02]  /*0260*/  LDCU UR4, c[0x0][0xca0] ;  /* 0x00019400ff0477ac */ /* 0x000ea40008000800 */
[----:B--2---:R-:W-:Y:S02]  /*0270*/  MOV R38, UR4 ;  /* 0x0000000400267c02 */ /* 0x004fe40008000f00 */
.L_x_2:
[----:B------:R-:W-:Y:S01]  /*0280*/  IMAD.U32 R0, RZ, RZ, UR18 ;  /* 0x00000012ff007e24 */ /* 0x000fe2000f8e00ff */
[----:B------:R-:W-:Y:S04]  /*0290*/  BSSY.RECONVERGENT B0, `(.L_x_4) ;  /* 0x0000012000007945 */ /* 0x000fe80003800200 */
[C---:B------:R-:W-:Y:S02]  /*02a0*/  ISETP.NE.OR P2, PT, R0.reuse, 0x1, !P1 ;  /* 0x000000010000780c */ /* 0x040fe40004f45670 */
[----:B------:R-:W-:-:S11]  /*02b0*/  ISETP.NE.OR P0, PT, R0, 0x3, !P1 ;  /* 0x000000030000780c */ /* 0x000fd60004f05670 */
[----:B------:R-:W-:Y:S05]  /*02c0*/  @P2 BRA `(.L_x_5) ;  /* 0x0000000000382947 */ /* 0x000fea0003800000 */
[----:B------:R-:W3:Y:S02]  /*02d0*/  LDCU.64 UR4, c[0x0][0x348] ;  /* 0x00006900ff0477ac */ /* 0x000ee40008000a00 */
[----:B---3--:R-:W-:Y:S02]  /*02e0*/  UIADD3 UR10, UP3, UPT, UR4, 0x80, URZ ;  /* 0x00000080040a7890 */ /* 0x008fe4000ff7e0ff */
[----:B------:R-:W-:Y:S02]  /*02f0*/  UIADD3 UR8, UP2, UPT, UR4, 0x180, URZ ;  /* 0x0000018004087890 */ /* 0x000fe4000ff5e0ff */
[----:B------:R-:W-:Y:S02]  /*0300*/  UIADD3 UR6, UP1, UPT, UR4, 0x280, URZ ;  /* 0x0000028004067890 */ /* 0x000fe4000ff3e0ff */
[----:B------:R-:W-:Y:S02]  /*0310*/  UIADD3 UR4, UP0, UPT, UR4, 0x380, URZ ;  /* 0x0000038004047890 */ /* 0x000fe4000ff1e0ff */
[----:B------:R-:W-:-:S02]  /*0320*/  UIADD3.X UR11, UPT, UPT, URZ, UR5, URZ, UP3, !UPT ;  /* 0x00000005ff0b7290 */ /* 0x000fc40009ffe4ff */
[----:B------:R-:W-:Y:S02]  /*0330*/  UIADD3.X UR9, UPT, UPT, URZ, UR5, URZ, UP2, !UPT ;  /* 0x00000005ff097290 */ /* 0x000fe400097fe4ff */
[----:B------:R-:W-:Y:S02]  /*0340*/  UIADD3.X UR7, UPT, UPT, URZ, UR5, URZ, UP1, !UPT ;  /* 0x00000005ff077290 */ /* 0x000fe40008ffe4ff */
[----:B------:R-:W-:-:S03]  /*0350*/  UIADD3.X UR5, UPT, UPT, URZ, UR5, URZ, UP0, !UPT ;  /* 0x00000005ff057290 */ /* 0x000fc600087fe4ff */
[----:B------:R3:W-:Y:S02]  /*0360*/  UTMACCTL.PF [UR10] ;  /* 0x000000000a0079b9 */ /* 0x0007e40008040000 */
[----:B------:R3:W-:Y:S02]  /*0370*/  UTMACCTL.PF [UR8] ;  /* 0x00000000080079b9 */ /* 0x0007e40008040000 */
[----:B------:R3:W-:Y:S02]  /*0380*/  UTMACCTL.PF [UR6] ;  /* 0x00000000060079b9 */ /* 0x0007e40008040000 */
[----:B------:R3:W-:Y:S02]  /*0390*/  UTMACCTL.PF [UR4] ;  /* 0x00000000040079b9 */ /* 0x0007e40008040000 */
[----:B---3--:R-:W-:Y:S01]  /*03a0*/  NOP ;  /* 0x0000000000007918 */ /* 0x008fe20000000000 */
.L_x_5:
[----:B------:R-:W-:Y:S05]  /*03b0*/  BSYNC.RECONVERGENT B0 ;  /* 0x0000000000007941 */ /* 0x000fea0003800200 */
.L_x_4:
[----:B------:R-:W-:Y:S04]  /*03c0*/  BSSY.RECONVERGENT B0, `(.L_x_6) ;  /* 0x000000a000007945 */ /* 0x000fe80003800200 */
[----:B------:R-:W-:Y:S05]  /*03d0*/  @P0 BRA `(.L_x_7) ;  /* 0x0000000000200947 */ /* 0x000fea0003800000 */
[----:B------:R-:W3:Y:S02]  /*03e0*/  LDCU.64 UR4, c[0x0][0x348] ;  /* 0x00006900ff0477ac */ /* 0x000ee40008000a00 */
[----:B---3--:R-:W-:Y:S02]  /*03f0*/  UIADD3 UR6, UP1, UPT, UR4, 0x980, URZ ;  /* 0x0000098004067890 */ /* 0x008fe4000ff3e0ff */
[----:B------:R-:W-:Y:S02]  /*0400*/  UIADD3 UR4, UP0, UPT, UR4, 0xa80, URZ ;  /* 0x00000a8004047890 */ /* 0x000fe4000ff1e0ff */
[----:B------:R-:W-:Y:S02]  /*0410*/  UIADD3.X UR7, UPT, UPT, URZ, UR5, URZ, UP1, !UPT ;  /* 0x00000005ff077290 */ /* 0x000fe40008ffe4ff */
[----:B------:R-:W-:-:S07]  /*0420*/  UIADD3.X UR5, UPT, UPT, URZ, UR5, URZ, UP0, !UPT ;  /* 0x00000005ff057290 */ /* 0x000fce00087fe4ff */
[----:B------:R3:W-:Y:S02]  /*0430*/  UTMACCTL.PF [UR6] ;  /* 0x00000000060079b9 */ /* 0x0007e40008040000 */
[----:B------:R3:W-:Y:S02]  /*0440*/  UTMACCTL.PF [UR4] ;  /* 0x00000000040079b9 */ /* 0x0007e40008040000 */
[----:B---3--:R-:W-:Y:S01]  /*0450*/  NOP ;  /* 0x0000000000007918 */ /* 0x008fe20000000000 */
.L_x_7:
[----:B------:R-:W-:Y:S05]  /*0460*/  BSYNC.RECONVERGENT B0 ;  /* 0x0000000000007941 */ /* 0x000fea0003800200 */
.L_x_6:
[----:B------:R-:W3:Y:S01]  /*0470*/  LDCU.64 UR4, c[0x0][0xc88] ;  /* 0x00019100ff0477ac */ /* 0x000ee20008000a00 */
[----:B------:R-:W-:Y:S02]  /*0480*/  UISETP.EQ.U32.AND UP2, UPT, UR12, URZ, UPT ;  /* 0x000000ff0c00728c */ /* 0x000fe4000bf42070 */
[----:B------:R-:W-:Y:S02]  /*0490*/  UPLOP3.LUT UP4, UPT, UPT, UPT, UPT, 0x80, 0x8 ;  /* 0x000000000008789c */ /* 0x000fe40003f8f070 */
[----:B---3--:R-:W-:-:S04]  /*04a0*/  UISETP.NE.U32.AND UP0, UPT, UR4, URZ, UPT ;  /* 0x000000ff0400728c */ /* 0x008fc8000bf05070 */
[----:B------:R-:W-:-:S04]  /*04b0*/  UISETP.NE.AND.EX UP1, UPT, UR5, URZ, UPT, UP0 ;  /* 0x000000ff0500728c */ /* 0x000fc8000bf25300 */
[----:B------:R-:W-:-:S04]  /*04c0*/  UISETP.EQ.OR.EX UP3, UPT, UR13, URZ, !UP1, UP2 ;  /* 0x000000ff0d00728c */ /* 0x000fc8000cf62720 */
[----:B------:R-:W-:-:S06]  /*04d0*/  UP2UR UR4, UPR, URZ, 0x8 ;  /* 0x00000008ff047883 */ /* 0x000fcc0008000000 */
[----:B------:R-:W-:Y:S01]  /*04e0*/  MOV R88, UR4 ;  /* 0x0000000400587c02 */ /* 0x000fe20008000f00 */
[----:B------:R-:W-:Y:S06]  /*04f0*/  BRA.U !UP3, `(.L_x_8) ;  /* 0x000000010b207547 */ /* 0x000fec000b800000 */
[----:B------:R-:W-:Y:S01]  /*0500*/  UISETP.NE.U32.AND UP2, UPT, UR12, URZ, UPT ;  /* 0x000000ff0c00728c */ /* 0x000fe2000bf45070 */
[----:B-----5:R-:W-:Y:S01]  /*0510*/  FSETP.NEU.AND P0, PT, R41, RZ, PT ;  /* 0x000000ff2900720b */ /* 0x020fe20003f0d000 */
[----:B------:R-:W-:Y:S02]  /*0520*/  USEL UR4, URZ, 0xffffffff, UP1 ;  /* 0xffffffffff047887 */ /* 0x000fe40008800000 */
[----:B------:R-:W-:-:S10]  /*0530*/  UISETP.NE.AND.EX UP2, UPT, UR13, URZ, UPT, UP2 ;  /* 0x000000ff0d00728c */ /* 0x000fd4000bf45320 */
[----:B------:R-:W-:Y:S01]  /*0540*/  VOTEU.ANY UP0, P0 ;  /* 0x0000000000ff7886 */ /* 0x000fe20000000100 */
[----:B------:R-:W-:-:S04]  /*0550*/  @!UP2 USEL UR4, URZ, 0xffffffff, UP0 ;  /* 0xffffffffff04a887 */ /* 0x000fc80008000000 */
[----:B------:R-:W-:-:S04]  /*0560*/  ULOP3.LUT UR4, UR4, 0x1, URZ, 0xc0, !UPT ;  /* 0x0000000104047892 */ /* 0x000fc8000f8ec0ff */
[----:B------:R-:W-:-:S11]  /*0570*/  UISETP.NE.U32.AND UP4, UPT, UR4, 0x1, UPT ;  /* 0x000000010400788c */ /* 0x000fd6000bf85070 */
.L_x_8:
[----:B------:R-:W3:Y:S01]  /*0580*/  SHFL.IDX PT, R0, R85, RZ, 0x1f ;  /* 0x00001fff55007589 */ /* 0x000ee200000e0000 */
[----:B------:R-:W-:-:S04]  /*0590*/  UISETP.NE.AND UP0, UPT, UR18, 0x2, UPT ;  /* 0x000000021200788c */ /* 0x000fc8000bf05270 */
[----:B------:R-:W-:Y:S02]  /*05a0*/  UISETP.EQ.AND UP2, UPT, UR73, URZ, !UP0 ;  /* 0x000000ff4900728c */ /* 0x000fe4000c742270 */
[----:B------:R-:W-:-:S04]  /*05b0*/  USEL UR43, URZ, 0x1, UP0 ;  /* 0x00000001ff2b7887 */ /* 0x000fc80008000000 */
[----:B------:R-:W-:Y:S02]  /*05c0*/  PLOP3.LUT P4, PT, P1, PT, UP2, 0x80, 0x8 ;  /* 0x000000000008781c */ /* 0x000fe40000f8f028 */
[----:B---3--:R-:W-:-:S13]  /*05d0*/  ISETP.NE.AND P0, PT, R0, RZ, PT ;  /* 0x000000ff0000720c */ /* 0x008fda0003f05270 */
[----:B------:R-:W-:Y:S05]  /*05e0*/  @P0 BRA `(.L_x_9) ;  /* 0x0000000000780947 */ /* 0x000fea0003800000 */
[----:B------:R-:W-:Y:S01]  /*05f0*/  ELECT P0, URZ, PT ;  /* 0x0000000000ff782f */ /* 0x000fe20003800000 */
[----:B------:R-:W-:-:S12]  /*0600*/  BSSY.RECONVERGENT B0, `(.L_x_9) ;  /* 0x000001c000007945 */ /* 0x000fd80003800200 */
[----:B------:R-:W-:Y:S05]  /*0610*/  @!P0 BRA `(.L_x_10) ;  /* 0x0000000000688947 */ /* 0x000fea0003800000 */
[----:B------:R-:W-:Y:S01]  /*0620*/  UMOV UR4, 0x400 ;  /* 0x0000040000047882 */ /* 0x000fe20000000000 */
[----:B------:R-:W-:Y:S01]  /*0630*/  UMOV UR6, 0x1 ;  /* 0x0000000100067882 */ /* 0x000fe20000000000 */
[----:B------:R-:W-:Y:S02]  /*0640*/  ULEA UR4, UR55, UR4, 0x18 ;  /* 0x0000000437047291 */ /* 0x000fe4000f8ec0ff */
[----:B------:R-:W-:-:S04]  /*0650*/  UIADD3 UR6, UPT, UPT, -UR6, 0x100000, URZ ;  /* 0x0010000006067890 */ /* 0x000fc8000fffe1ff */
[----:B------:R-:W-:Y:S02]  /*0660*/  USHF.L.U32 UR7, UR6, 0xb, URZ ;  /* 0x0000000b06077899 */ /* 0x000fe400080006ff */
[----:B------:R-:W-:Y:S01]  /*0670*/  USHF.L.U32 UR6, UR6, 0x1, URZ ;  /* 0x0000000106067899 */ /* 0x000fe200080006ff */
[----:B------:R-:W3:Y:S11]  /*0680*/  FENCE.VIEW.ASYNC.S ;  /* 0x00000000000073c6 */ /* 0x000ef60000000000 */
[----:B---3--:R3:W4:Y:S01]  /*0690*/  SYNCS.EXCH.64 URZ, [UR4], UR6 ;  /* 0x0000000604ff75b2 */ /* 0x0087220008000100 */
[----:B------:R3:W1:Y:S01]  /*06a0*/  SYNCS.EXCH.64 URZ, [UR4+0x48], UR6 ;  /* 0x0000480604ff75b2 */ /* 0x0006620008000100 */
        /* <DEDUP_REMOVED lines=15> */
[----:B------:R3:W1:Y:S02]  /*07a0*/  SYNCS.EXCH.64 URZ, [UR4+0x88], UR6 ;  /* 0x0000880604ff75b2 */ /* 0x0006640008000100 */
[----:B---3--:R-:W-:Y:S01]  /*07b0*/  NOP ;  /* 0x0000000000007918 */ /* 0x008fe20000000000 */
.L_x_10:
[----:B------:R-:W-:Y:S05]  /*07c0*/  BSYNC.RECONVERGENT B0 ;  /* 0x0000000000007941 */ /* 0x000fea0003800200 */
.L_x_9:
[----:B------:R-:W3:Y:S01]  /*07d0*/  SHFL.IDX PT, R0, R85, RZ, 0x1f ;  /* 0x00001fff55007589 */ /* 0x000ee200000e0000 */
[----:B------:R-:W-:Y:S01]  /*07e0*/  NOP ;  /* 0x0000000000007918 */ /* 0x000fe20000000000 */
[----:B---3--:R-:W-:-:S13]  /*07f0*/  ISETP.NE.AND P0, PT, R0, 0x1, PT ;  /* 0x000000010000780c */ /* 0x008fda0003f05270 */
[----:B------:R-:W-:Y:S05]  /*0800*/  @P0 BRA `(.L_x_11) ;  /* 0x00000000004c0947 */ /* 0x000fea0003800000 */
[----:B------:R-:W-:Y:S01]  /*0810*/  UMOV UR4, 0x400 ;  /* 0x0000040000047882 */ /* 0x000fe20000000000 */
[----:B------:R-:W-:Y:S01]  /*0820*/  UMOV UR8, 0x20 ;  /* 0x0000002000087882 */ /* 0x000fe20000000000 */
[----:B------:R-:W-:Y:S01]  /*0830*/  UMOV UR6, 0x80 ;  /* 0x0000008000067882 */ /* 0x000fe20000000000 */
[----:B------:R-:W-:Y:S02]  /*0840*/  ULEA UR4, UR55, UR4, 0x18 ;  /* 0x0000000437047291 */ /* 0x000fe4000f8ec0ff */
[----:B------:R-:W-:-:S04]  /*0850*/  UIADD3 UR8, UPT, UPT, -UR8, 0x100000, URZ ;  /* 0x0010000008087890 */ /* 0x000fc8000fffe1ff */
[----:B------:R-:W-:Y:S02]  /*0860*/  USHF.L.U32 UR9, UR8, 0xb, URZ ;  /* 0x0000000b08097899 */ /* 0x000fe400080006ff */
[----:B------:R-:W-:Y:S02]  /*0870*/  USHF.L.U32 UR8, UR8, 0x1, URZ ;  /* 0x0000000108087899 */ /* 0x000fe400080006ff */
[----:B------:R-:W-:-:S04]  /*0880*/  UIADD3 UR6, UPT, UPT, -UR6, 0x100000, URZ ;  /* 0x0010000006067890 */ /* 0x000fc8000fffe1ff */
[----:B------:R-:W-:Y:S02]  /*0890*/  USHF.L.U32 UR7, UR6, 0xb, URZ ;  /* 0x0000000b06077899 */ /* 0x000fe400080006ff */
[----:B------:R-:W-:Y:S01]  /*08a0*/  USHF.L.U32 UR6, UR6, 0x1, URZ ;  /* 0x0000000106067899 */ /* 0x000fe200080006ff */
[----:B------:R-:W-:Y:S01]  /*08b0*/  ELECT P0, URZ, PT ;  /* 0x0000000000ff782f */ /* 0x000fe20003800000 */
[----:B------:R-:W3:Y:S02]  /*08c0*/  FENCE.VIEW.ASYNC.S ;  /* 0x00000000000073c6 */ /* 0x000ee40000000000 */
[----:B---3--:R3:W1:Y:S08]  /*08d0*/  SYNCS.EXCH.64 URZ, [UR4+0x90], UR8 ;  /* 0x0000900804ff75b2 */ /* 0x0086700008000100 */
[----:B------:R3:W1:Y:S01]  /*08e0*/  SYNCS.EXCH.64 URZ, [UR4+0xa8], UR6 ;  /* 0x0000a80604ff75b2 */ /* 0x0006620008000100 */
[----:B------:R3:W1:Y:S01]  /*08f0*/  SYNCS.EXCH.64 URZ, [UR4+0x98], UR8 ;  /* 0x0000980804ff75b2 */ /* 0x0006620008000100 */
[----:B------:R3:W1:Y:S01]  /*0900*/  SYNCS.EXCH.64 URZ, [UR4+0xb0], UR6 ;  /* 0x0000b00604ff75b2 */ /* 0x0006620008000100 */
[----:B------:R3:W1:Y:S01]  /*0910*/  SYNCS.EXCH.64 URZ, [UR4+0xa0], UR8 ;  /* 0x0000a00804ff75b2 */ /* 0x0006620008000100 */
[----:B------:R3:W1:Y:S01]  /*0920*/  SYNCS.EXCH.64 URZ, [UR4+0xb8], UR6 ;  /* 0x0000b80604ff75b2 */ /* 0x0006620008000100 */
[----:B------:R-:W-:Y:S01]  /*0930*/  NOP ;  /* 0x0000000000007918 */ /* 0x000fe20000000000 */
.L_x_11:
[----:B------:R-:W2:Y:S01]  /*0940*/  SHFL.IDX PT, R0, R85, RZ, 0x1f ;  /* 0x00001fff55007589 */ /* 0x000ea200000e0000 */
[----:B------:R-:W-:Y:S01]  /*0950*/  NOP ;  /* 0x0000000000007918 */ /* 0x000fe20000000000 */
[----:B--2---:R-:W-:-:S13]  /*0960*/  ISETP.NE.AND P0, PT, R0, 0x3, PT ;  /* 0x000000030000780c */ /* 0x004fda0003f05270 */
[----:B------:R-:W-:Y:S05]  /*0970*/  @P0 BRA `(.L_x_12) ;  /* 0x00000000002c0947 */ /* 0x000fea0003800000 */
[----:B---3--:R-:W-:Y:S01]  /*0980*/  UMOV UR6, 0x400 ;  /* 0x0000040000067882 */ /* 0x008fe20000000000 */
[----:B------:R-:W-:Y:S01]  /*0990*/  UMOV UR4, 0x20 ;  /* 0x0000002000047882 */ /* 0x000fe20000000000 */
[----:B------:R-:W-:Y:S02]  /*09a0*/  ULEA UR6, UR55, UR6, 0x18 ;  /* 0x0000000637067291 */ /* 0x000fe4000f8ec0ff */
[----:B------:R-:W-:-:S04]  /*09b0*/  UIADD3 UR4, UPT, UPT, -UR4, 0x100000, URZ ;  /* 0x0010000004047890 */ /* 0x000fc8000fffe1ff */
[----:B------:R-:W-:Y:S02]  /*09c0*/  USHF.L.U32 UR5, UR4, 0xb, URZ ;  /* 0x0000000b04057899 */ /* 0x000fe400080006ff */
[----:B------:R-:W-:Y:S01]  /*09d0*/  USHF.L.U32 UR4, UR4, 0x1, URZ ;  /* 0x0000000104047899 */ /* 0x000fe200080006ff */
[----:B------:R-:W-:Y:S01]  /*09e0*/  ELECT P0, URZ, PT ;  /* 0x0000000000ff782f */ /* 0x000fe20003800000 */
[----:B------:R-:W2:Y:S10]  /*09f0*/  FENCE.VIEW.ASYNC.S ;  /* 0x00000000000073c6 */ /* 0x000eb40000000000 */
[----:B--2---:R2:W3:Y:S01]  /*0a00*/  SYNCS.EXCH.64 URZ, [UR6+0xc0], UR4 ;  /* 0x0000c00406ff75b2 */ /* 0x0044e20008000100 */
[----:B------:R2:W1:Y:S01]  /*0a10*/  SYNCS.EXCH.64 URZ, [UR6+0xc8], UR4 ;  /* 0x0000c80406ff75b2 */ /* 0x0004620008000100 */
[----:B------:R-:W-:Y:S01]  /*0a20*/  NOP ;  /* 0x0000000000007918 */ /* 0x000fe20000000000 */
.L_x_12:
[----:B------:R-:W4:Y:S01]  /*0a30*/  SHFL.IDX PT, R0, R85, RZ, 0x1f ;  /* 0x00001fff55007589 */ /* 0x000f2200000e0000 */
[----:B------:R-:W-:Y:S01]  /*0a40*/  NOP ;  /* 0x0000000000007918 */ /* 0x000fe20000000000 */
[----:B----4-:R-:W-:-:S13]  /*0a50*/  ISETP.NE.AND P0, PT, R0, 0x4, PT ;  /* 0x000000040000780c */ /* 0x010fda0003f05270 */
[----:B------:R-:W-:Y:S05]  /*0a60*/  @P0 BRA `(.L_x_13) ;  /* 0x0000000000480947 */ /* 0x000fea0003800000 */
[----:B--23--:R-:W-:Y:S01]  /*0a70*/  UMOV UR4, 0x1e0 ;  /* 0x000001e000047882 */ /* 0x00cfe20000000000 */
[----:B------:R-:W-:Y:S01]  /*0a80*/  UMOV UR6, 0x400 ;  /* 0x0000040000067882 */ /* 0x000fe20000000000 */
[----:B------:R-:W-:Y:S01]  /*0a90*/  USEL UR4, UR4, 0x1a0, UP4 ;  /* 0x000001a004047887 */ /* 0x000fe2000a000000 */
        /* <DEDUP_REMOVED lines=9> */
[----:B------:R-:W2:Y:S02]  /*0b30*/  FENCE.VIEW.ASYNC.S ;  /* 0x00000000000073c6 */ /* 0x000ea40000000000 */
[----:B--2---:R4:W2:Y:S08]  /*0b40*/  SYNCS.EXCH.64 URZ, [UR6+0xd0], UR8 ;  /* 0x0000d00806ff75b2 */ /* 0x0048b00008000100 */
[----:B------:R4:W3:Y:S01]  /*0b50*/  SYNCS.EXCH.64 URZ, [UR6+0xe0], UR4 ;  /* 0x0000e00406ff75b2 */ /* 0x0008e20008000100 */
[----:B------:R4:W1:Y:S01]  /*0b60*/  SYNCS.EXCH.64 URZ, [UR6+0xd8], UR8 ;  /* 0x0000d80806ff75b2 */ /* 0x0008620008000100 */
[----:B------:R4:W1:Y:S02]  /*0b70*/  SYNCS.EXCH.64 URZ, [UR6+0xe8], UR4 ;  /* 0x0000e80406ff75b2 */ /* 0x0008640008000100 */
[----:B----4-:R-:W-:Y:S01]  /*0b80*/  NOP ;  /* 0x0000000000007918 */ /* 0x010fe20000000000 */
.L_x_13:
[----:B------:R-:W4:Y:S01]  /*0b90*/  SHFL.IDX PT, R0, R85, RZ, 0x1f ;  /* 0x00001fff55007589 */ /* 0x000f2200000e0000 */
[----:B------:R-:W-:Y:S01]  /*0ba0*/  NOP ;  /* 0x0000000000007918 */ /* 0x000fe20000000000 */
[----:B----4-:R-:W-:-:S13]  /*0bb0*/  ISETP.NE.AND P0, PT, R0, 0x5, PT ;  /* 0x000000050000780c */ /* 0x010fda0003f05270 */
[----:B------:R-:W-:Y:S05]  /*0bc0*/  @P0 BRA `(.L_x_14) ;  /* 0x0000000000440947 */ /* 0x000fea0003800000 */
[----:B--23--:R-:W-:Y:S01]  /*0bd0*/  UMOV UR4, 0x400 ;  /* 0x0000040000047882 */ /* 0x00cfe20000000000 */
        /* <DEDUP_REMOVED lines=16> */
.L_x_14:
[----:B------:R-:W4:Y:S01]  /*0ce0*/  SHFL.IDX PT, R0, R85, RZ, 0x1f ;  /* 0x00001fff55007589 */ /* 0x000f2200000e0000 */
[----:B------:R-:W-:Y:S01]  /*0cf0*/  ISETP.NE.OR P1, PT, RZ, UR18, !P1 ;  /* 0x00000012ff007c0c */ /* 0x000fe2000cf25670 */
[----:B------:R-:W-:Y:S01]  /*0d00*/  NOP ;  /* 0x0000000000007918 */ /* 0x000fe20000000000 */
[----:B----4-:R-:W-:-:S13]  /*0d10*/  ISETP.NE.AND P0, PT, R0, 0x3, PT ;  /* 0x000000030000780c */ /* 0x010fda0003f05270 */
[----:B------:R-:W-:Y:S05]  /*0d20*/  @P0 BRA `(.L_x_15) ;  /* 0x0000000000340947 */ /* 0x000fea0003800000 */
[----:B--23--:R-:W-:Y:S01]  /*0d30*/  UMOV UR4, 0x400 ;  /* 0x0000040000047882 */ /* 0x00cfe20000000000 */
[----:B------:R-:W-:Y:S01]  /*0d40*/  UMOV UR6, 0x20 ;  /* 0x0000002000067882 */ /* 0x000fe20000000000 */
[----:B------:R-:W-:Y:S02]  /*0d50*/  ULEA UR4, UR55, UR4, 0x18 ;  /* 0x0000000437047291 */ /* 0x000fe4000f8ec0ff */
[----:B------:R-:W-:-:S04]  /*0d60*/  UIADD3 UR6, UPT, UPT, -UR6, 0x100000, URZ ;  /* 0x0010000006067890 */ /* 0x000fc8000fffe1ff */
[----:B------:R-:W-:Y:S02]  /*0d70*/  USHF.L.U32 UR7, UR6, 0xb, URZ ;  /* 0x0000000b06077899 */ /* 0x000fe400080006ff */
[----:B------:R-:W-:Y:S01]  /*0d80*/  USHF.L.U32 UR6, UR6, 0x1, URZ ;  /* 0x0000000106067899 */ /* 0x000fe200080006ff */
[----:B------:R-:W-:Y:S01]  /*0d90*/  ELECT P0, URZ, PT ;  /* 0x0000000000ff782f */ /* 0x000fe20003800000 */
[----:B------:R-:W2:Y:S10]  /*0da0*/  FENCE.VIEW.ASYNC.S ;  /* 0x00000000000073c6 */ /* 0x000eb40000000000 */
[----:B--2---:R4:W2:Y:S01]  /*0db0*/  SYNCS.EXCH.64 URZ, [UR4+0x110], UR6 ;  /* 0x0001100604ff75b2 */ /* 0x0048a20008000100 */
[----:B------:R4:W3:Y:S01]  /*0dc0*/  SYNCS.EXCH.64 URZ, [UR4+0x120], UR6 ;  /* 0x0001200604ff75b2 */ /* 0x0008e20008000100 */
[----:B------:R4:W1:Y:S01]  /*0dd0*/  SYNCS.EXCH.64 URZ, [UR4+0x118], UR6 ;  /* 0x0001180604ff75b2 */ /* 0x0008620008000100 */
[----:B------:R4:W1:Y:S02]  /*0de0*/  SYNCS.EXCH.64 URZ, [UR4+0x128], UR6 ;  /* 0x0001280604ff75b2 */ /* 0x0008640008000100 */
[----:B----4-:R-:W-:Y:S01]  /*0df0*/  NOP ;  /* 0x0000000000007918 */ /* 0x010fe20000000000 */
.L_x_15:
[----:B------:R-:W-:Y:S01]  /*0e00*/  VOTEU.ALL UP0, P1 ;  /* 0x0000000000ff7886 */ /* 0x000fe20000800000 */
[----:B--23--:R-:W-:Y:S01]  /*0e10*/  UMOV UR4, 0x20 ;  /* 0x0000002000047882 */ /* 0x00cfe20000000000 */
[----:B------:R-:W2:Y:S01]  /*0e20*/  LDCU UR7, c[0x0][0x36c] ;  /* 0x00006d80ff0777ac */ /* 0x000ea20008000800 */
[----:B------:R-:W-:Y:S01]  /*0e30*/  NOP ;  /* 0x0000000000007918 */ /* 0x000fe20000000000 */
[----:B-1----:R-:W-:Y:S01]  /*0e40*/  LOP3.LUT R3, R92, 0x1f, RZ, 0xc0, !PT ;  /* 0x0000001f5c037812 */ /* 0x002fe200078ec0ff */
[----:B------:R-:W-:Y:S01]  /*0e50*/  @!UP0 UMOV UR6, 0x400 ;  /* 0x0000040000068882 */ /* 0x000fe20000000000 */
[----:B------:R-:W-:-:S04]  /*0e60*/  @!UP0 UIADD3 UR4, UPT, UPT, -UR4, 0x100000, URZ ;  /* 0x0010000004048890 */ /* 0x000fc8000fffe1ff */
[----:B------:R-:W-:Y:S02]  /*0e70*/  @!UP0 USHF.L.U32 UR5, UR4, 0xb, URZ ;  /* 0x0000000b04058899 */ /* 0x000fe400080006ff */
[----:B------:R-:W-:Y:S02]  /*0e80*/  @!UP0 USHF.L.U32 UR4, UR4, 0x1, URZ ;  /* 0x0000000104048899 */ /* 0x000fe400080006ff */
[----:B------:R-:W-:Y:S01]  /*0e90*/  @!UP0 ULEA UR6, UR55, UR6, 0x18 ;  /* 0x0000000637068291 */ /* 0x000fe2000f8ec0ff */
[----:B------:R-:W-:Y:S01]  /*0ea0*/  VOTEU.ALL UP0, P1 ;  /* 0x0000000000ff7886 */ /* 0x000fe20000800000 */
[----:B------:R-:W-:Y:S02]  /*0eb0*/  UISETP.NE.AND UP5, UPT, UR18, URZ, UPT ;  /* 0x000000ff1200728c */ /* 0x000fe4000bfa5270 */
[----:B--2---:R-:W-:Y:S01]  /*0ec0*/  UISETP.EQ.U32.AND UP6, UPT, UR7, 0x1, UPT ;  /* 0x000000010700788c */ /* 0x004fe2000bfc2070 */
[----:B------:R-:W1:Y:S07]  /*0ed0*/  FENCE.VIEW.ASYNC.S ;  /* 0x00000000000073c6 */ /* 0x000e6e0000000000 */
[----:B-1----:R1:W2:Y:S01]  /*0ee0*/  @!UP0 SYNCS.EXCH.64 URZ, [UR6+0x130], UR4 ;  /* 0x0001300406ff85b2 */ /* 0x0022a20008000100 */
[----:B------:R-:W-:Y:S05]  /*0ef0*/  BRA.U !UP6, `(.L_x_16) ;  /* 0x000000010e087547 */ /* 0x000fea000b800000 */
[----:B--2---:R-:W-:Y:S01]  /*0f00*/  UCGABAR_ARV ;  /* 0x00000000000079c7 */ /* 0x004fe20008000000 */
[----:B------:R-:W-:Y:S05]  /*0f10*/  BRA `(.L_x_17) ;  /* 0x0000000000047947 */ /* 0x000fea0003800000 */
.L_x_16:
[----:B--2---:R-:W-:Y:S01]  /*0f20*/  NOP ;  /* 0x0000000000007918 */ /* 0x004fe20000000000 */
.L_x_17:
[----:B------:R-:W2:Y:S01]  /*0f30*/  S2UR UR59, SR_CTAID.X ;  /* 0x00000000003b79c3 */ /* 0x000ea20000002500 */
[----:B------:R-:W-:-:S05]  /*0f40*/  CS2R.32 R87, SR_CgaSize ;  /* 0x0000000000577805 */ /* 0x000fca0000008a00 */
[----:B------:R-:W-:-:S05]  /*0f50*/  IMAD R87, R87, -0xa0, RZ ;  /* 0xffffff6057577824 */ /* 0x000fca00078e02ff */
[----:B-1----:R-:W-:-:S14]  /*0f60*/  R2UR UR5, R87 ;  /* 0x00000000570572ca */ /* 0x002fdc00000e0000 */
[----:B------:R-:W1:Y:S01]  /*0f70*/  LDCU UR5, c[0x0][UR5+0x2b0] ;  /* 0x00005600050577ac */ /* 0x000e620008000800 */
[----:B------:R-:W-:-:S05]  /*0f80*/  CS2R.32 R87, SR_CgaSize ;  /* 0x0000000000577805 */ /* 0x000fca0000008a00 */
[----:B------:R-:W-:-:S05]  /*0f90*/  IMAD R87, R87, -0xa0, RZ ;  /* 0xffffff6057577824 */ /* 0x000fca00078e02ff */
[----:B------:R-:W-:-:S14]  /*0fa0*/  R2UR UR4, R87 ;  /* 0x00000000570472ca */ /* 0x000fdc00000e0000 */
[----:B------:R-:W3:Y:S01]  /*0fb0*/  LDCU UR4, c[0x0][UR4+0x2b4] ;  /* 0x00005680040477ac */ /* 0x000ee20008000800 */
[----:B------:R-:W4:Y:S01]  /*0fc0*/  S2UR UR6, SR_CTAID.Y ;  /* 0x00000000000679c3 */ /* 0x000f220000002600 */
[----:B------:R-:W-:-:S05]  /*0fd0*/  CS2R.32 R87, SR_CgaSize ;  /* 0x0000000000577805 */ /* 0x000fca0000008a00 */
[----:B------:R-:W-:-:S05]  /*0fe0*/  IMAD R87, R87, -0xa0, RZ ;  /* 0xffffff6057577824 */ /* 0x000fca00078e02ff */
[----:B------:R-:W-:-:S14]  /*0ff0*/  R2UR UR7, R87 ;  /* 0x00000000570772ca */ /* 0x000fdc00000e0000 */
[----:B------:R-:W3:Y:S01]  /*1000*/  LDCU UR7, c[0x0][UR7+0x2a0] ;  /* 0x00005400070777ac */ /* 0x000ee20008000800 */
[----:B------:R-:W-:-:S05]  /*1010*/  CS2R.32 R87, SR_CgaSize ;  /* 0x0000000000577805 */ /* 0x000fca0000008a00 */
[----:B------:R-:W-:-:S05]  /*1020*/  IMAD R87, R87, -0xa0, RZ ;  /* 0xffffff6057577824 */ /* 0x000fca00078e02ff */
[----:B------:R-:W-:-:S14]  /*1030*/  R2UR UR8, R87 ;  /* 0x00000000570872ca */ /* 0x000fdc00000e0000 */
[----:B------:R-:W3:Y:S01]  /*1040*/  LDCU UR8, c[0x0][UR8+0x2a4] ;  /* 0x00005480080877ac */ /* 0x000ee20008000800 */
[----:B------:R-:W3:Y:S01]  /*1050*/  S2UR UR36, SR_CTAID.Z ;  /* 0x00000000002479c3 */ /* 0x000ee20000002700 */
[----:B------:R-:W3:Y:S01]  /*1060*/  LDCU UR19, c[0x0][0xf24] ;  /* 0x0001e480ff1377ac */ /* 0x000ee20008000800 */
[----:B------:R-:W-:Y:S01]  /*1070*/  USHF.L.U32 UR37, UR55, 0x9, URZ ;  /* 0x0000000937257899 */ /* 0x000fe200080006ff */
[----:B------:R-:W3:Y:S01]  /*1080*/  LDCU UR42, c[0x0][0xf24] ;  /* 0x0001e480ff2a77ac */ /* 0x000ee20008000800 */
[----:B--2---:R-:W-:Y:S01]  /*1090*/  I2FP.F32.U32 R2, UR59 ;  /* 0x0000003b00027c45 */ /* 0x004fe20008201000 */
[----:B------:R-:W2:Y:S04]  /*10a0*/  LDCU UR22, c[0x0][0xf30] ;  /* 0x0001e600ff1677ac */ /* 0x000ea80008000800 */
[----:B-1----:R-:W-:Y:S01]  /*10b0*/  FMUL R2, R2, UR5 ;  /* 0x0000000502027c20 */ /* 0x002fe20008400000 */
[----:B------:R-:W-:Y:S01]  /*10c0*/  ULOP3.LUT UR37, UR37, 0x200, URZ, 0xc0, !UPT ;  /* 0x0000020025257892 */ /* 0x000fe2000f8ec0ff */
[----:B----4-:R-:W-:Y:S01]  /*10d0*/  I2FP.F32.U32 R0, UR6 ;  /* 0x0000000600007c45 */ /* 0x010fe20008201000 */
[----:B------:R-:W-:Y:S01]  /*10e0*/  UMOV UR27, UR59 ;  /* 0x0000003b001b7c82 */ /* 0x000fe20008000000 */
[----:B------:R-:W-:-:S02]  /*10f0*/  UMOV UR26, UR6 ;  /* 0x00000006001a7c82 */ /* 0x000fc40008000000 */
[----:B------:R-:W1:Y:S01]  /*1100*/  F2I.U32.TRUNC.NTZ R2, R2 ;  /* 0x0000000200027305 */ /* 0x000e62000020f000 */
[----:B---3--:R-:W-:Y:S01]  /*1110*/  UISETP.GE.AND UP2, UPT, UR19, 0x1, UPT ;  /* 0x000000011300788c */ /* 0x008fe2000bf46270 */
[----:B------:R-:W-:-:S06]  /*1120*/  FMUL R0, R0, UR4 ;  /* 0x0000000400007c20 */ /* 0x000fcc0008400000 */
[----:B------:R-:W3:Y:S01]  /*1130*/  F2I.U32.TRUNC.NTZ R0, R0 ;  /* 0x0000000000007305 */ /* 0x000ee2000020f000 */
[----:B-1----:R-:W-:Y:S02]  /*1140*/  R2UR UR5, R2 ;  /* 0x00000000020572ca */ /* 0x002fe400000e0000 */
[----:B------:R-:W-:Y:S02]  /*1150*/  PRMT R2, RZ, 0x7610, R2 ;  /* 0x00007610ff027816 */ /* 0x000fe40000000002 */
[----:B---3--:R-:W-:Y:S02]  /*1160*/  R2UR UR4, R0 ;  /* 0x00000000000472ca */ /* 0x008fe400000e0000 */
[----:B------:R-:W-:-:S07]  /*1170*/  PRMT R0, RZ, 0x7610, R0 ;  /* 0x00007610ff007816 */ /* 0x000fce0000000000 */
[----:B------:R-:W-:-:S04]  /*1180*/  UIADD3 UR5, UPT, UPT, -UR5, URZ, URZ ;  /* 0x000000ff05057290 */ /* 0x000fc8000fffe1ff */
[----:B------:R-:W-:Y:S02]  /*1190*/  UIMAD UR5, UR7, UR5, UR59 ;  /* 0x00000005070572a4 */ /* 0x000fe4000f8e023b */
[----:B------:R-:W-:-:S04]  /*11a0*/  UIADD3 UR4, UPT, UPT, -UR4, URZ, URZ ;  /* 0x000000ff04047290 */ /* 0x000fc8000fffe1ff */
[----:B------:R-:W-:Y:S01]  /*11b0*/  IMAD.U32 R87, RZ, RZ, UR5 ;  /* 0x00000005ff577e24 */ /* 0x000fe2000f8e00ff */
[----:B------:R-:W-:-:S06]  /*11c0*/  UIMAD UR4, UR8, UR4, UR6 ;  /* 0x00000004080472a4 */ /* 0x000fcc000f8e0206 */
[----:B------:R-:W-:Y:S01]  /*11d0*/  IMAD.U32 R86, RZ, RZ, UR4 ;  /* 0x00000004ff567e24 */ /* 0x000fe2000f8e00ff */
[----:B--2---:R-:W-:Y:S06]  /*11e0*/  BRA.U UP5, `(.L_x_18) ;  /* 0x0000000105307547 */ /* 0x004fec000b800000 */
[----:B------:R-:W-:Y:S01]  /*11f0*/  R2UR UR5, R86 ;  /* 0x00000000560572ca */ /* 0x000fe200000e0000 */
[----:B------:R-:W-:Y:S01]  /*1200*/  UMOV UR7, 0x3 ;  /* 0x0000000300077882 */ /* 0x000fe20000000000 */
[----:B------:R-:W-:-:S11]  /*1210*/  R2UR UR4, R87 ;  /* 0x00000000570472ca */ /* 0x000fd600000e0000 */
[----:B------:R-:W-:-:S04]  /*1220*/  UISETP.NE.AND UP0, UPT, UR5, URZ, UPT ;  /* 0x000000ff0500728c */ /* 0x000fc8000bf05270 */
[----:B------:R-:W-:Y:S02]  /*1230*/  UISETP.LT.U32.OR UP0, UPT, UR4, 0x2, !UP0 ;  /* 0x000000020400788c */ /* 0x000fe4000c701470 */
[----:B------:R-:W-:Y:S02]  /*1240*/  ULOP3.LUT UR4, UR4, 0xfffffffe, URZ, 0xc0, !UPT ;  /* 0xfffffffe04047892 */ /* 0x000fe4000f8ec0ff */
[----:B------:R-:W-:Y:S02]  /*1250*/  USEL UR6, URZ, 0x1, !UP0 ;  /* 0x00000001ff067887 */ /* 0x000fe4000c000000 */
[----:B------:R-:W-:Y:S02]  /*1260*/  USEL UR5, URZ, 0x2, !UP0 ;  /* 0x00000002ff057887 */ /* 0x000fe4000c000000 */
[----:B------:R-:W-:Y:S02]  /*1270*/  USHF.L.U32 UR4, UR7, UR4, URZ ;  /* 0x0000000407047299 */ /* 0x000fe400080006ff */
[----:B------:R-:W-:-:S04]  /*1280*/  UIADD3 UR5, UPT, UPT, UR6, UR5, URZ ;  /* 0x0000000506057290 */ /* 0x000fc8000fffe0ff */
[----:B------:R-:W-:Y:S02]  /*1290*/  IMAD.U32 R0, RZ, RZ, UR4 ;  /* 0x00000004ff007e24 */ /* 0x000fe4000f8e00ff */
[----:B------:R-:W-:Y:S02]  /*12a0*/  IMAD.U32 R2, RZ, RZ, UR5 ;  /* 0x00000005ff027e24 */ /* 0x000fe4000f8e00ff */
.L_x_18:
[----:B------:R-:W-:Y:S05]  /*12b0*/  BRA.U !UP2, `(.L_x_19) ;  /* 0x000000010ad07547 */ /* 0x000fea000b800000 */
[----:B------:R-:W1:Y:S01]  /*12c0*/  LDCU.128 UR12, c[0x0][0xf10] ;  /* 0x0001e200ff0c77ac */ /* 0x000e620008000c00 */
[----:B------:R-:W2:Y:S01]  /*12d0*/  LDCU UR6, c[0x0][0x370] ;  /* 0x00006e00ff0677ac */ /* 0x000ea20008000800 */
[----:B------:R-:W3:Y:S01]  /*12e0*/  LDCU UR7, c[0x0][0x374] ;  /* 0x00006e80ff0777ac */ /* 0x000ee20008000800 */
[----:B------:R-:W4:Y:S01]  /*12f0*/  LDCU UR20, c[0x0][0xf0c] ;  /* 0x0001e180ff1477ac */ /* 0x000f220008000800 */
[----:B------:R-:W4:Y:S01]  /*1300*/  LDCU UR21, c[0x0][0xf20] ;  /* 0x0001e400ff1577ac */ /* 0x000f220008000800 */
[----:B------:R-:W4:Y:S01]  /*1310*/  LDCU.64 UR8, c[0x0][0xf28] ;  /* 0x0001e500ff0877ac */ /* 0x000f220008000a00 */
[----:B-1----:R-:W-:Y:S02]  /*1320*/  UISETP.NE.AND UP3, UPT, UR14, 0x1, UPT ;  /* 0x000000010e00788c */ /* 0x002fe4000bf65270 */
[----:B---3--:R-:W-:Y:S02]  /*1330*/  UIMAD.WIDE.U32 UR10, UR7, UR15, URZ ;  /* 0x0000000f070a72a5 */ /* 0x008fe4000f8e00ff */
[----:B--2---:R-:W-:-:S02]  /*1340*/  UIMAD.WIDE.U32 UR16, UR6, UR12, URZ ;  /* 0x0000000c061072a5 */ /* 0x004fc4000f8e00ff */
[----:B----4-:R-:W-:Y:S02]  /*1350*/  UISETP.NE.AND UP0, UPT, UR20, 0x1, UPT ;  /* 0x000000011400788c */ /* 0x010fe4000bf05270 */
[----:B------:R-:W-:Y:S01]  /*1360*/  UIMAD.WIDE.U32 UR4, UR27, UR12, URZ ;  /* 0x0000000c1b0472a5 */ /* 0x000fe2000f8e00ff */
[----:B------:R-:W-:Y:S02]  /*1370*/  UMOV UR10, UR11 ;  /* 0x0000000b000a7c82 */ /* 0x000fe40008000000 */
[----:B------:R-:W-:Y:S01]  /*1380*/  UMOV UR16, UR17 ;  /* 0x0000001100107c82 */ /* 0x000fe20008000000 */
[----:B------:R-:W-:Y:S02]  /*1390*/  @UP3 USHF.R.U32.HI UR7, URZ, UR21, UR10 ;  /* 0x00000015ff073299 */ /* 0x000fe4000801160a */
[----:B------:R-:W-:Y:S02]  /*13a0*/  UISETP.NE.AND UP2, UPT, UR19, 0x1, UPT ;  /* 0x000000011300788c */ /* 0x000fe4000bf45270 */
[----:B------:R-:W-:-:S02]  /*13b0*/  USHF.R.U32.HI UR5, URZ, UR13, UR5 ;  /* 0x0000000dff057299 */ /* 0x000fc40008011605 */
[----:B------:R-:W-:Y:S02]  /*13c0*/  @UP0 USHF.R.U32.HI UR6, URZ, UR13, UR16 ;  /* 0x0000000dff060299 */ /* 0x000fe40008011610 */
[----:B------:R-:W-:Y:S02]  /*13d0*/  UIMAD.WIDE.U32 UR12, UR26, UR15, URZ ;  /* 0x0000000f1a0c72a5 */ /* 0x000fe4000f8e00ff */
[----:B------:R-:W-:Y:S02]  /*13e0*/  UIMAD.WIDE.U32 UR10, UR7, UR8, URZ ;  /* 0x00000008070a72a5 */ /* 0x000fe4000f8e00ff */
[----:B------:R-:W-:Y:S02]  /*13f0*/  UIMAD.WIDE.U32 UR16, UR6, UR8, URZ ;  /* 0x00000008061072a5 */ /* 0x000fe4000f8e00ff */
[----:B------:R-:W-:Y:S01]  /*1400*/  USEL UR5, UR27, UR5, !UP0 ;  /* 0x000000051b057287 */ /* 0x000fe2000c000000 */
[----:B------:R-:W-:Y:S02]  /*1410*/  UMOV UR4, UR13 ;  /* 0x0000000d00047c82 */ /* 0x000fe40008000000 */
[----:B------:R-:W-:Y:S01]  /*1420*/  UMOV UR10, UR11 ;  /* 0x0000000b000a7c82 */ /* 0x000fe20008000000 */
[----:B------:R-:W-:-:S02]  /*1430*/  USHF.R.U32.HI UR4, URZ, UR21, UR4 ;  /* 0x00000015ff047299 */ /* 0x000fc40008011604 */
[----:B------:R-:W-:Y:S01]  /*1440*/  @UP2 USHF.R.U32.HI UR7, URZ, UR9, UR10 ;  /* 0x00000009ff072299 */ /* 0x000fe2000801160a */
[----:B------:R-:W-:Y:S01]  /*1450*/  UMOV UR16, UR17 ;  /* 0x0000001100107c82 */ /* 0x000fe20008000000 */
[----:B------:R-:W-:Y:S02]  /*1460*/  USEL UR4, UR26, UR4, !UP3 ;  /* 0x000000041a047287 */ /* 0x000fe4000d800000 */
[----:B------:R-:W-:Y:S02]  /*1470*/  @UP2 USHF.R.U32.HI UR6, URZ, UR9, UR16 ;  /* 0x00000009ff062299 */ /* 0x000fe40008011610 */
[----:B------:R-:W-:Y:S02]  /*1480*/  UIMAD UR7, UR7, UR19, URZ ;  /* 0x00000013070772a4 */ /* 0x000fe4000f8e02ff */
[----:B------:R-:W-:Y:S02]  /*1490*/  UIMAD UR12, UR6, UR19, URZ ;  /* 0x00000013060c72a4 */ /* 0x000fe4000f8e02ff */
[----:B------:R-:W-:-:S02]  /*14a0*/  UISETP.GE.AND UP0, UPT, UR4, UR7, UPT ;  /* 0x000000070400728c */ /* 0x000fc4000bf06270 */
[----:B------:R-:W-:Y:S02]  /*14b0*/  UIMAD.WIDE.U32 UR10, UR4, UR8, URZ ;  /* 0x00000008040a72a5 */ /* 0x000fe4000f8e00ff */
[----:B------:R-:W-:Y:S02]  /*14c0*/  UISETP.GE.OR UP0, UPT, UR5, UR12, UP0 ;  /* 0x0000000c0500728c */ /* 0x000fe40008706670 */
[----:B------:R-:W-:Y:S02]  /*14d0*/  UIMAD.WIDE.U32 UR12, UR5, UR8, URZ ;  /* 0x00000008050c72a5 */ /* 0x000fe4000f8e00ff */
[----:B------:R-:W-:Y:S01]  /*14e0*/  UIADD3 UR10, UPT, UPT, -UR4, URZ, URZ ;  /* 0x000000ff040a7290 */ /* 0x000fe2000fffe1ff */
[----:B------:R-:W-:Y:S01]  /*14f0*/  UMOV UR8, UR11 ;  /* 0x0000000b00087c82 */ /* 0x000fe20008000000 */
[----:B------:R-:W-:Y:S02]  /*1500*/  UIADD3 UR11, UPT, UPT, -UR5, URZ, URZ ;  /* 0x000000ff050b7290 */ /* 0x000fe4000fffe1ff */
[----:B------:R-:W-:-:S03]  /*1510*/  USHF.R.U32.HI UR8, URZ, UR9, UR8 ;  /* 0x00000009ff087299 */ /* 0x000fc60008011608 */
[----:B------:R-:W-:Y:S01]  /*1520*/  @!UP0 UMOV UR7, UR13 ;  /* 0x0000000d00078c82 */ /* 0x000fe20008000000 */
[----:B------:R-:W-:Y:S02]  /*1530*/  UIMAD UR26, UR14, UR10, UR26 ;  /* 0x0000000a0e1a72a4 */ /* 0x000fe4000f8e021a */
[----:B------:R-:W-:Y:S02]  /*1540*/  USEL UR8, UR4, UR8, !UP2 ;  /* 0x0000000804087287 */ /* 0x000fe4000d000000 */
[----:B------:R-:W-:Y:S02]  /*1550*/  @!UP0 USHF.R.U32.HI UR7, URZ, UR9, UR7 ;  /* 0x00000009ff078299 */ /* 0x000fe40008011607 */
[----:B------:R-:W-:Y:S02]  /*1560*/  UIADD3 UR9, UPT, UPT, -UR8, URZ, URZ ;  /* 0x000000ff08097290 */ /* 0x000fe4000fffe1ff */
[----:B------:R-:W-:Y:S02]  /*1570*/  @!UP0 USEL UR7, UR5, UR7, !UP2 ;  /* 0x0000000705078287 */ /* 0x000fe4000d000000 */
[----:B------:R-:W-:-:S02]  /*1580*/  UIMAD UR9, UR19, UR9, UR4 ;  /* 0x00000009130972a4 */ /* 0x000fc4000f8e0204 */
[----:B------:R-:W-:Y:S02]  /*1590*/  @!UP0 UIADD3 UR8, UPT, UPT, UR8, -UR7, URZ ;  /* 0x8000000708088290 */ /* 0x000fe4000fffe0ff */
[----:B------:R-:W-:Y:S02]  /*15a0*/  @!UP0 UIMAD UR6, UR9, UR6, UR7 ;  /* 0x00000006090682a4 */ /* 0x000fe4000f8e0207 */
[----:B------:R-:W-:Y:S02]  /*15b0*/  @!UP0 UIMAD UR4, UR8, UR19, UR5 ;  /* 0x00000013080482a4 */ /* 0x000fe4000f8e0205 */
[----:B------:R-:W-:Y:S02]  /*15c0*/  UIMAD UR27, UR20, UR11, UR27 ;  /* 0x0000000b141b72a4 */ /* 0x000fe4000f8e021b */
[----:B------:R-:W-:Y:S01]  /*15d0*/  UIMAD UR26, UR4, UR14, UR26 ;  /* 0x0000000e041a72a4 */ /* 0x000fe2000f8e021a */
[----:B------:R-:W-:Y:S02]  /*15e0*/  @!UP0 UMOV UR5, UR6 ;  /* 0x0000000600058c82 */ /* 0x000fe40008000000 */
[----:B------:R-:W-:-:S12]  /*15f0*/  UIMAD UR27, UR5, UR20, UR27 ;  /* 0x00000014051b72a4 */ /* 0x000fd8000f8e021b */
.L_x_19:
[----:B------:R-:W-:Y:S02]  /*1600*/  UISETP.NE.AND UP2, UPT, UR22, 0x1, UPT ;  /* 0x000000011600788c */ /* 0x000fe4000bf45270 */
[----:B------:R-:W-:Y:S02]  /*1610*/  UISETP.NE.AND UP0, UPT, UR18, 0x2, UPT ;  /* 0x000000021200788c */ /* 0x000fe4000bf05270 */
[----:B------:R-:W-:Y:S02]  /*1620*/  ULOP3.LUT UR61, UR59, 0x1, URZ, 0xc0, !UPT ;  /* 0x000000013b3d7892 */ /* 0x000fe4000f8ec0ff */
[----:B------:R-:W-:-:S03]  /*1630*/  USHF.R.U32.HI UR48, URZ, 0x9, UR37 ;  /* 0x00000009ff307899 */ /* 0x000fc60008011625 */
[----:B------:R-:W-:Y:S09]  /*1640*/  BRA.U UP2, `(.L_x_20) ;  /* 0x0000000102407547 */ /* 0x000ff2000b800000 */
[----:B------:R-:W1:Y:S01]  /*1650*/  LDCU.128 UR8, c[0x0][0xf10] ;  /* 0x0001e200ff0877ac */ /* 0x000e620008000c00 */
[----:B------:R-:W2:Y:S01]  /*1660*/  LDCU UR12, c[0x0][0xf0c] ;  /* 0x0001e180ff0c77ac */ /* 0x000ea20008000800 */
[----:B------:R-:W3:Y:S01]  /*1670*/  LDCU UR13, c[0x0][0xf20] ;  /* 0x0001e400ff0d77ac */ /* 0x000ee20008000800 */
[----:B-1----:R-:W-:Y:S02]  /*1680*/  UIMAD.WIDE.U32 UR4, UR27, UR8, URZ ;  /* 0x000000081b0472a5 */ /* 0x002fe4000f8e00ff */
[----:B------:R-:W-:Y:S02]  /*1690*/  UIMAD.WIDE.U32 UR6, UR26, UR11, URZ ;  /* 0x0000000b1a0672a5 */ /* 0x000fe4000f8e00ff */
[----:B--2---:R-:W-:Y:S02]  /*16a0*/  UISETP.NE.AND UP2, UPT, UR12, 0x1, UPT ;  /* 0x000000010c00788c */ /* 0x004fe4000bf45270 */
[----:B------:R-:W-:-:S03]  /*16b0*/  USHF.R.U32.HI UR5, URZ, UR9, UR5 ;  /* 0x00000009ff057299 */ /* 0x000fc60008011605 */
[----:B------:R-:W-:Y:S01]  /*16c0*/  UMOV UR4, UR7 ;  /* 0x0000000700047c82 */ /* 0x000fe20008000000 */
[----:B------:R-:W-:Y:S02]  /*16d0*/  USEL UR5, UR27, UR5, !UP2 ;  /* 0x000000051b057287 */ /* 0x000fe4000d000000 */
[----:B------:R-:W-:Y:S02]  /*16e0*/  UISETP.NE.AND UP2, UPT, UR10, 0x1, UPT ;  /* 0x000000010a00788c */ /* 0x000fe4000bf45270 */
[----:B---3--:R-:W-:-:S04]  /*16f0*/  USHF.R.U32.HI UR4, URZ, UR13, UR4 ;  /* 0x0000000dff047299 */ /* 0x008fc80008011604 */
[----:B------:R-:W-:-:S04]  /*1700*/  USEL UR4, UR26, UR4, !UP2 ;  /* 0x000000041a047287 */ /* 0x000fc8000d000000 */
[----:B------:R-:W-:Y:S02]  /*1710*/  UIADD3 UR6, UPT, UPT, UR5, -UR4, URZ ;  /* 0x8000000405067290 */ /* 0x000fe4000fffe0ff */
[----:B------:R-:W-:Y:S02]  /*1720*/  UIADD3 UR4, UPT, UPT, -UR5, UR4, URZ ;  /* 0x0000000405047290 */ /* 0x000fe4000fffe1ff */
[----:B------:R-:W-:Y:S02]  /*1730*/  UIMAD UR26, UR6, UR10, UR26 ;  /* 0x0000000a061a72a4 */ /* 0x000fe4000f8e021a */
[----:B------:R-:W-:-:S12]  /*1740*/  UIMAD UR27, UR4, UR12, UR27 ;  /* 0x0000000c041b72a4 */ /* 0x000fd8000f8e021b */
.L_x_20:
[----:B------:R-:W-:Y:S05]  /*1750*/  BRA.U !UP6, `(.L_x_21) ;  /* 0x000000010e0c7547 */ /* 0x000fea000b800000 */
[----:B------:R-:W-:Y:S01]  /*1760*/  UCGABAR_WAIT ;  /* 0x0000000000007dc7 */ /* 0x000fe20008000000 */
[----:B------:R-:W-:Y:S01]  /*1770*/  CCTL.IVALL ;  /* 0x00000000ff00798f */ /* 0x000fe20002000000 */
[----:B------:R-:W-:Y:S05]  /*1780*/  BRA `(.L_x_22) ;  /* 0x0000000000047947 */ /* 0x000fea0003800000 */
.L_x_21:
[----:B------:R-:W-:Y:S06]  /*1790*/  BAR.SYNC.DEFER_BLOCKING 0x0 ;  /* 0x0000000000007b1d */ /* 0x000fec0000010000 */
.L_x_22:
[----:B------:R-:W-:Y:S05]  /*17a0*/  BRA.U UP0, `(.L_x_23) ;  /* 0x00000019005c7547 */ /* 0x000fea000b800000 */
[----:B------:R-:W1:Y:S01]  /*17b0*/  LDCU UR6, c[0x0][0x38c] ;  /* 0x00007180ff0677ac */ /* 0x000e620008000800 */
[----:B------:R-:W-:Y:S01]  /*17c0*/  PLOP3.LUT P2, PT, PT, PT, UP4, 0x80, 0x8 ;  /* 0x000000000008781c */ /* 0x000fe20003f4f048 */
[----:B------:R-:W-:Y:S01]  /*17d0*/  IMAD.MOV.U32 R12, RZ, RZ, 0x1 ;  /* 0x00000001ff0c7424 */ /* 0x000fe200078e00ff */
[----:B------:R-:W-:Y:S02]  /*17e0*/  ISETP.NE.AND P3, PT, R3, RZ, P4 ;  /* 0x000000ff0300720c */ /* 0x000fe40002765270 */
[----:B------:R-:W-:Y:S02]  /*17f0*/  CS2R R10, SRZ ;  /* 0x00000000000a7805 */ /* 0x000fe4000001ff00 */
[----:B------:R-:W-:Y:S01]  /*1800*/  PLOP3.LUT P2, PT, P2, PT, PT, 0x8, 0x80 ;  /* 0x000000000080781c */ /* 0x000fe2000174e170 */
[----:B------:R-:W-:Y:S01]  /*1810*/  IMAD.MOV.U32 R9, RZ, RZ, RZ ;  /* 0x000000ffff097224 */ /* 0x000fe200078e00ff */
[----:B------:R-:W2:Y:S01]  /*1820*/  LDCU UR53, c[0x0][0x370] ;  /* 0x00006e00ff3577ac */ /* 0x000ea20008000800 */
[----:B------:R-:W-:Y:S01]  /*1830*/  IMAD.MOV.U32 R8, RZ, RZ, 0x1 ;  /* 0x00000001ff087424 */ /* 0x000fe200078e00ff */
[----:B------:R-:W3:Y:S01]  /*1840*/  LDCU.64 UR44, c[0x0][0x348] ;  /* 0x00006900ff2c77ac */ /* 0x000ee20008000a00 */
[----:B------:R-:W4:Y:S01]  /*1850*/  LDCU UR52, c[0x0][0x374] ;  /* 0x00006e80ff3477ac */ /* 0x000f220008000800 */
[----:B-1----:R-:W-:-:S02]  /*1860*/  UIADD3 UR5, UPT, UPT, UR6, 0xff, URZ ;  /* 0x000000ff06057890 */ /* 0x002fc4000fffe0ff */
[----:B------:R-:W-:Y:S02]  /*1870*/  UIADD3 UR60, UPT, UPT, UR6, 0x1fe, URZ ;  /* 0x000001fe063c7890 */ /* 0x000fe4000fffe0ff */
[----:B------:R-:W-:Y:S01]  /*1880*/  USHF.R.S32.HI UR4, URZ, 0x1f, UR5 ;  /* 0x0000001fff047899 */ /* 0x000fe20008011405 */
[----:B------:R-:W-:-:S03]  /*1890*/  UMOV UR15, URZ ;  /* 0x000000ff000f7c82 */ /* 0x000fc60008000000 */
[----:B------:R-:W-:Y:S02]  /*18a0*/  ULEA.HI UR4, UR4, UR5, URZ, 0x8 ;  /* 0x0000000504047291 */ /* 0x000fe4000f8f40ff */
[----:B------:R-:W-:Y:S02]  /*18b0*/  UIADD3 UR5, UPT, UPT, UR6, -0x1, URZ ;  /* 0xffffffff06057890 */ /* 0x000fe4000fffe0ff */
[----:B------:R-:W-:Y:S02]  /*18c0*/  USHF.R.S32.HI UR56, URZ, 0x8, UR4 ;  /* 0x00000008ff387899 */ /* 0x000fe40008011404 */
[----:B------:R-:W-:Y:S02]  /*18d0*/  UISETP.GE.U32.AND UP1, UPT, UR5, -0x1ff, UPT ;  /* 0xfffffe010500788c */ /* 0x000fe4000bf26070 */
[----:B------:R-:W-:-:S04]  /*18e0*/  UISETP.LT.U32.AND UP0, UPT, UR56, 0x9, UPT ;  /* 0x000000093800788c */ /* 0x000fc8000bf01070 */
[----:B------:R-:W-:Y:S02]  /*18f0*/  USEL UR54, UR56, 0x9, UP0 ;  /* 0x0000000938367887 */ /* 0x000fe40008000000 */
[----:B------:R-:W-:Y:S02]  /*1900*/  UISETP.NE.AND UP0, UPT, UR18, URZ, UPT ;  /* 0x000000ff1200728c */ /* 0x000fe4000bf05270 */
[----:B------:R-:W-:Y:S02]  /*1910*/  UIADD3 UR4, UPT, UPT, UR54, -0x1, URZ ;  /* 0xffffffff36047890 */ /* 0x000fe4000fffe0ff */
[----:B------:R-:W-:Y:S02]  /*1920*/  @UP1 UIADD3 UR4, UPT, UPT, UR54, URZ, URZ ;  /* 0x000000ff36041290 */ /* 0x000fe4000fffe0ff */
[----:B------:R-:W-:Y:S02]  /*1930*/  USEL UR43, UR43, 0x2, UP0 ;  /* 0x000000022b2b7887 */ /* 0x000fe40008000000 */
[----:B------:R-:W-:-:S02]  /*1940*/  UIADD3 UR58, UPT, UPT, UR56, -UR54, URZ ;  /* 0x80000036383a7290 */ /* 0x000fc4000fffe0ff */
[----:B------:R-:W-:Y:S02]  /*1950*/  UIADD3 UR49, UPT, UPT, UR4, 0x1, URZ ;  /* 0x0000000104317890 */ /* 0x000fe4000fffe0ff */
[----:B--234-:R-:W-:-:S12]  /*1960*/  UIADD3 UR57, UPT, UPT, -UR4, URZ, URZ ;  /* 0x000000ff04397290 */ /* 0x01cfd8000fffe1ff */
.L_x_47:
[----:B------:R-:W-:Y:S01]  /*1970*/  UISETP.NE.AND UP0, UPT, UR55, URZ, UPT ;  /* 0x000000ff3700728c */ /* 0x000fe2000bf05270 */
[----:B-1----:R-:W1:Y:S08]  /*1980*/  S2UR UR55, SR_CgaCtaId ;  /* 0x00000000003779c3 */ /* 0x002e700000008800 */
[----:B---3--:R-:W-:Y:S05]  /*1990*/  BRA.U UP0, `(.L_x_24) ;  /* 0x0000000100347547 */ /* 0x008fea000b800000 */
[----:B------:R-:W2:Y:S01]  /*19a0*/  S2R R0, SR_CgaCtaId ;  /* 0x0000000000007919 */ /* 0x000ea20000008800 */
[----:B------:R-:W-:Y:S02]  /*19b0*/  MOV R3, 0x400 ;  /* 0x0000040000037802 */ /* 0x000fe40000000f00 */
[----:B------:R-:W-:Y:S02]  /*19c0*/  SHF.L.U32 R2, R8, 0x1f, RZ ;  /* 0x0000001f08027819 */ /* 0x000fe400000006ff */
[----:B--2---:R-:W-:-:S05]  /*19d0*/  LEA R0, R0, R3, 0x18 ;  /* 0x0000000300007211 */ /* 0x004fca00078ec0ff */
[----:B------:R-:W-:-:S04]  /*19e0*/  IMAD R3, R9, 0x8, R0 ;  /* 0x0000000809037824 */ /* 0x000fc800078e0200 */
[----:B------:R-:W2:Y:S02]  /*19f0*/  SYNCS.PHASECHK.TRANS64.TRYWAIT P0, [R3+URZ+0x120], R2 ;  /* 0x00012002030075a7 */ /* 0x000ea400080011ff */
[----:B--2---:R-:W-:Y:S05]  /*1a00*/  @!P0 BRA `(.L_x_25) ;  /* 0x0000007400a88947 */ /* 0x004fea0003800000 */
.L_x_143:
[----:B------:R-:W-:Y:S01]  /*1a10*/  VIADD R9, R9, 0x1 ;  /* 0x0000000109097836 */ /* 0x000fe20000000000 */
[----:B------:R2:W-:Y:S04]  /*1a20*/  SYNCS.ARRIVE.TRANS64.A1T0 RZ, [R3+URZ+0x110], RZ ;  /* 0x000110ff03ff79a7 */ /* 0x0005e800081000ff */
[----:B------:R-:W-:-:S04]  /*1a30*/  ISETP.NE.AND P0, PT, R9, 0x2, PT ;  /* 0x000000020900780c */ /* 0x000fc80003f05270 */
[----:B------:R-:W-:Y:S02]  /*1a40*/  SEL R9, R9, RZ, P0 ;  /* 0x000000ff09097207 */ /* 0x000fe40000000000 */
[----:B--2---:R-:W-:-:S04]  /*1a50*/  SEL R3, RZ, 0x1, P0 ;  /* 0x00000001ff037807 */ /* 0x004fc80000000000 */
[----:B------:R-:W-:Y:S02]  /*1a60*/  LOP3.LUT R8, R8, R3, RZ, 0x3c, !PT ;  /* 0x0000000308087212 */ /* 0x000fe400078e3cff */
.L_x_24:
[----:B------:R-:W-:Y:S01]  /*1a70*/  UMOV UR5, 0x400 ;  /* 0x0000040000057882 */ /* 0x000fe20000000000 */
[----:B------:R-:W-:Y:S01]  /*1a80*/  SHF.L.U32 R0, R12, 0x1f, RZ ;  /* 0x0000001f0c007819 */ /* 0x000fe200000006ff */
[----:B-1----:R-:W-:Y:S02]  /*1a90*/  ULEA UR5, UR55, UR5, 0x18 ;  /* 0x0000000537057291 */ /* 0x002fe4000f8ec0ff */
[----:B------:R-:W-:Y:S02]  /*1aa0*/  UISETP.GE.U32.AND UP0, UPT, UR60, 0x1ff, UPT ;  /* 0x000001ff3c00788c */ /* 0x000fe4000bf06070 */
[----:B------:R-:W-:Y:S02]  /*1ab0*/  ULEA UR4, UR15, UR5, 0x3 ;  /* 0x000000050f047291 */ /* 0x000fe4000f8e18ff */
[----:B------:R-:W-:Y:S01]  /*1ac0*/  ULEA.HI UR12, UR26, UR26, URZ, 0x1 ;  /* 0x0000001a1a0c7291 */ /* 0x000fe2000f8f08ff */
[----:B------:R-:W-:-:S03]  /*1ad0*/  UMOV UR14, URZ ;  /* 0x000000ff000e7c82 */ /* 0x000fc60008000000 */
[----:B------:R-:W-:-:S03]  /*1ae0*/  USHF.R.S32.HI UR12, URZ, 0x1, UR12 ;  /* 0x00000001ff0c7899 */ /* 0x000fc6000801140c */
[----:B------:R1:W2:Y:S01]  /*1af0*/  SYNCS.PHASECHK.TRANS64.TRYWAIT P1, [UR4+0x48], R0 ;  /* 0x00004800ff0075a7 */ /* 0x0002a20008021104 */
[----:B------:R-:W-:Y:S02]  /*1b00*/  ULEA.HI UR4, UR27, UR27, URZ, 0x1 ;  /* 0x0000001b1b047291 */ /* 0x000fe4000f8f08ff */
[----:B------:R-:W-:Y:S02]  /*1b10*/  ULEA UR27, UR26, UR61, 0x1 ;  /* 0x0000003d1a1b7291 */ /* 0x000fe4000f8e08ff */
[----:B------:R-:W-:Y:S02]  /*1b20*/  USHF.L.U32 UR35, UR4, 0x7, URZ ;  /* 0x0000000704237899 */ /* 0x000fe400080006ff */
[----:B------:R-:W-:Y:S02]  /*1b30*/  ULOP3.LUT UR20, UR4, 0xfffffffe, URZ, 0xc0, !UPT ;  /* 0xfffffffe04147892 */ /* 0x000fe4000f8ec0ff */
[----:B------:R-:W-:Y:S02]  /*1b40*/  ULOP3.LUT UR35, UR35, 0xffffff00, URZ, 0xc0, !UPT ;  /* 0xffffff0023237892 */ /* 0x000fe4000f8ec0ff */
[----:B------:R-:W-:-:S02]  /*1b50*/  USHF.L.U32 UR27, UR27, 0x5, URZ ;  /* 0x000000051b1b7899 */ /* 0x000fc400080006ff */
[----:B------:R-:W-:Y:S02]  /*1b60*/  ULOP3.LUT UR20, UR20, 0x1, UR59, 0xf8, !UPT ;  /* 0x0000000114147892 */ /* 0x000fe4000f8ef83b */
[----:B------:R-:W-:Y:S01]  /*1b70*/  ULEA UR35, UR61, UR35, 0x7 ;  /* 0x000000233d237291 */ /* 0x000fe2000f8e38ff */
[----:B------:R-:W-:Y:S11]  /*1b80*/  BRA.U !UP0, `(.L_x_26) ;  /* 0x0000000508287547 */ /* 0x000ff6000b800000 */
[----:B------:R-:W-:Y:S01]  /*1b90*/  UMOV UR29, UR57 ;  /* 0x00000039001d7c82 */ /* 0x000fe20008000000 */
[----:B------:R-:W-:Y:S01]  /*1ba0*/  UMOV UR4, UR15 ;  /* 0x0000000f00047c82 */ /* 0x000fe20008000000 */
[----:B------:R-:W-:Y:S01]  /*1bb0*/  UMOV UR19, URZ ;  /* 0x000000ff00137c82 */ /* 0x000fe20008000000 */
[----:B------:R-:W-:Y:S01]  /*1bc0*/  UMOV UR11, UR48 ;  /* 0x00000030000b7c82 */ /* 0x000fe20008000000 */
[----:B------:R-:W-:-:S05]  /*1bd0*/  UMOV UR34, URZ ;  /* 0x000000ff00227c82 */ /* 0x000fca0008000000 */
.L_x_34:
[----:B------:R-:W-:Y:S01]  /*1be0*/  ULEA UR6, UR4, UR5, 0x3 ;  /* 0x0000000504067291 */ /* 0x000fe2000f8e18ff */
[----:B--2---:R-:W-:Y:S01]  /*1bf0*/  @P4 MOV R2, 0xb000 ;  /* 0x0000b00000024802 */ /* 0x004fe20000000f00 */
[----:B--23--:R-:W-:Y:S10]  /*1c00*/  @P1 BRA `(.L_x_27) ;  /* 0x00000000000c1947 */ /* 0x00cff40003800000 */
[----:B------:R-:W-:-:S04]  /*1c10*/  SHF.L.U32 R3, R12, 0x1f, RZ ;  /* 0x0000001f0c037819 */ /* 0x000fc800000006ff */
[----:B------:R-:W2:Y:S02]  /*1c20*/  SYNCS.PHASECHK.TRANS64.TRYWAIT P0, [UR6+0x48], R3 ;  /* 0x00004803ff0075a7 */ /* 0x000ea40008001106 */
[----:B--2---:R-:W-:Y:S05]  /*1c30*/  @!P0 BRA `(.L_x_28) ;  /* 0x0000007400308947 */ /* 0x004fea0003800000 */
.L_x_27:
[----:B------:R2:W-:Y:S01]  /*1c40*/  @P4 SYNCS.ARRIVE.TRANS64 RZ, [UR6], R2 ;  /* 0x00000002ffff49a7 */ /* 0x0005e20008000006 */
[----:B------:R-:W-:Y:S02]  /*1c50*/  ULOP3.LUT UR7, UR43, 0x2, URZ, 0xfc, !UPT ;  /* 0x000000022b077892 */ /* 0x000fe4000f8efcff */
[----:B------:R-:W-:Y:S02]  /*1c60*/  UIADD3 UR29, UPT, UPT, UR29, 0x1, URZ ;  /* 0x000000011d1d7890 */ /* 0x000fe4000fffe0ff */
[----:B------:R-:W-:Y:S02]  /*1c70*/  UISETP.NE.AND UP0, UPT, UR7, 0x2, UPT ;  /* 0x000000020700788c */ /* 0x000fe4000bf05270 */
[----:B------:R-:W-:-:S07]  /*1c80*/  UISETP.NE.AND UP4, UPT, UR29, 0x1, UPT ;  /* 0x000000011d00788c */ /* 0x000fce000bf85270 */
[----:B------:R-:W-:Y:S05]  /*1c90*/  BRA.U UP0, `(.L_x_29) ;  /* 0x0000000100047547 */ /* 0x000fea000b800000 */
[----:B------:R-:W-:Y:S05]  /*1ca0*/  BPT.TRAP 0x1 ;  /* 0x000000040000795c */ /* 0x000fea0000300000 */
.L_x_29:
[----:B------:R-:W-:Y:S04]  /*1cb0*/  BSSY.RECONVERGENT B0, `(.L_x_30) ;  /* 0x0000003000007945 */ /* 0x000fe80003800200 */
[----:B------:R-:W-:Y:S05]  /*1cc0*/  @!P3 BRA `(.L_x_31) ;  /* 0x000000000004b947 */ /* 0x000fea0003800000 */
[----:B------:R-:W-:Y:S05]  /*1cd0*/  BPT.TRAP 0x1 ;  /* 0x000000040000795c */ /* 0x000fea0000300000 */
.L_x_31:
[----:B------:R-:W-:Y:S05]  /*1ce0*/  BSYNC.RECONVERGENT B0 ;  /* 0x0000000000007941 */ /* 0x000fea0003800200 */
.L_x_30:
[----:B------:R-:W-:Y:S01]  /*1cf0*/  UIADD3 UR7, UPT, UPT, UR4, 0x1, URZ ;  /* 0x0000000104077890 */ /* 0x000fe2000fffe0ff */
[----:B------:R-:W-:Y:S01]  /*1d00*/  BSSY.RECONVERGENT B0, `(.L_x_32) ;  /* 0x000002c000007945 */ /* 0x000fe20003800200 */
[----:B------:R-:W-:Y:S02]  /*1d10*/  ELECT P0, URZ, PT ;  /* 0x0000000000ff782f */ /* 0x000fe40003800000 */
[----:B------:R-:W-:-:S04]  /*1d20*/  UISETP.NE.AND UP0, UPT, UR7, 0x9, UPT ;  /* 0x000000090700788c */ /* 0x000fc8000bf05270 */
[----:B------:R-:W-:Y:S02]  /*1d30*/  USEL UR8, URZ, 0x1, UP0 ;  /* 0x00000001ff087887 */ /* 0x000fe40008000000 */
[----:B------:R-:W-:-:S04]  /*1d40*/  USEL UR15, UR7, URZ, UP0 ;  /* 0x000000ff070f7287 */ /* 0x000fc80008000000 */
[----:B------:R-:W-:Y:S01]  /*1d50*/  ULEA UR7, UR15, UR5, 0x3 ;  /* 0x000000050f077291 */ /* 0x000fe2000f8e18ff */
[----:B------:R-:W-:-:S04]  /*1d60*/  LOP3.LUT R12, R12, UR8, RZ, 0x3c, !PT ;  /* 0x000000080c0c7c12 */ /* 0x000fc8000f8e3cff */
[----:B-1----:R-:W-:-:S04]  /*1d70*/  SHF.L.U32 R0, R12, 0x1f, RZ ;  /* 0x0000001f0c007819 */ /* 0x002fc800000006ff */
[----:B------:R1:W3:Y:S01]  /*1d80*/  SYNCS.PHASECHK.TRANS64.TRYWAIT P1, [UR7+0x48], R0 ;  /* 0x00004800ff0075a7 */ /* 0x0002e20008021107 */
[----:B------:R-:W-:Y:S05]  /*1d90*/  @!P0 BRA `(.L_x_33) ;  /* 0x0000000000888947 */ /* 0x000fea0003800000 */
[----:B------:R-:W-:Y:S02]  /*1da0*/  USHF.L.U32 UR16, UR4, 0xa, URZ ;  /* 0x0000000a04107899 */ /* 0x000fe400080006ff */
[----:B------:R-:W-:Y:S02]  /*1db0*/  ULEA UR32, UR4, UR5, 0xe ;  /* 0x0000000504207291 */ /* 0x000fe4000f8e70ff */
[----:B------:R-:W-:Y:S02]  /*1dc0*/  UIADD3 UR40, UP3, UPT, UR44, 0x80, URZ ;  /* 0x000000802c287890 */ /* 0x000fe4000ff7e0ff */
[----:B------:R-:W-:Y:S02]  /*1dd0*/  ULEA UR24, UR4, UR5, 0xc ;  /* 0x0000000504187291 */ /* 0x000fe4000f8e60ff */
[----:B------:R-:W-:Y:S02]  /*1de0*/  UIADD3 UR38, UP2, UPT, UR44, 0x180, URZ ;  /* 0x000001802c267890 */ /* 0x000fe4000ff5e0ff */
[----:B------:R-:W-:-:S02]  /*1df0*/  UIADD3 UR30, UP1, UPT, UR44, 0x280, URZ ;  /* 0x000002802c1e7890 */ /* 0x000fc4000ff3e0ff */
[----:B------:R-:W-:Y:S02]  /*1e00*/  UIADD3 UR22, UP0, UPT, UR44, 0x380, URZ ;  /* 0x000003802c167890 */ /* 0x000fe4000ff1e0ff */
[----:B------:R-:W-:Y:S02]  /*1e10*/  ULOP3.LUT UR8, UR16, UR37, URZ, 0xfc, !UPT ;  /* 0x0000002510087292 */ /* 0x000fe4000f8efcff */
[----:B------:R-:W-:Y:S02]  /*1e20*/  ULOP3.LUT UR33, UR6, 0xfefffff8, URZ, 0xc0, !UPT ;  /* 0xfefffff806217892 */ /* 0x000fe4000f8ec0ff */
[----:B------:R-:W-:Y:S02]  /*1e30*/  UIADD3.X UR41, UPT, UPT, URZ, UR45, URZ, UP3, !UPT ;  /* 0x0000002dff297290 */ /* 0x000fe40009ffe4ff */
[----:B------:R-:W-:Y:S02]  /*1e40*/  UIADD3 UR32, UPT, UPT, UR32, 0x6400, URZ ;  /* 0x0000640020207890 */ /* 0x000fe4000fffe0ff */
[----:B------:R-:W-:-:S02]  /*1e50*/  UIADD3.X UR39, UPT, UPT, URZ, UR45, URZ, UP2, !UPT ;  /* 0x0000002dff277290 */ /* 0x000fc400097fe4ff */
[----:B------:R-:W-:Y:S02]  /*1e60*/  UIADD3 UR24, UPT, UPT, UR24, 0x2a400, URZ ;  /* 0x0002a40018187890 */ /* 0x000fe4000fffe0ff */
[----:B------:R-:W-:Y:S02]  /*1e70*/  UIADD3.X UR31, UPT, UPT, URZ, UR45, URZ, UP1, !UPT ;  /* 0x0000002dff1f7290 */ /* 0x000fe40008ffe4ff */
[----:B------:R-:W-:Y:S02]  /*1e80*/  UIADD3 UR16, UPT, UPT, UR5, 0x33400, UR16 ;  /* 0x0003340005107890 */ /* 0x000fe4000fffe010 */
[----:B------:R-:W-:Y:S02]  /*1e90*/  UIADD3.X UR23, UPT, UPT, URZ, UR45, URZ, UP0, !UPT ;  /* 0x0000002dff177290 */ /* 0x000fe400087fe4ff */
[----:B------:R-:W-:Y:S01]  /*1ea0*/  UIADD3 UR8, UPT, UPT, UR5, 0x35800, UR8 ;  /* 0x0003580005087890 */ /* 0x000fe2000fffe008 */
[----:B------:R-:W-:Y:S01]  /*1eb0*/  UMOV UR46, 0x0 ;  /* 0x00000000002e7882 */ /* 0x000fe20000000000 */
[----:B------:R-:W-:Y:S01]  /*1ec0*/  UMOV UR47, 0x10000000 ;  /* 0x10000000002f7882 */ /* 0x000fe20000000000 */
[----:B------:R-:W-:Y:S01]  /*1ed0*/  UMOV UR26, UR34 ;  /* 0x00000022001a7c82 */ /* 0x000fe20008000000 */
[----:B------:R-:W-:Y:S01]  /*1ee0*/  UMOV UR28, UR36 ;  /* 0x00000024001c7c82 */ /* 0x000fe20008000000 */
[----:B------:R-:W-:Y:S01]  /*1ef0*/  UMOV UR18, URZ ;  /* 0x000000ff00127c82 */ /* 0x000fe20008000000 */
[----:B------:R-:W-:Y:S01]  /*1f00*/  UMOV UR25, UR33 ;  /* 0x0000002100197c82 */ /* 0x000fe20008000000 */
[----:B------:R-:W-:Y:S01]  /*1f10*/  UMOV UR21, UR36 ;  /* 0x0000002400157c82 */ /* 0x000fe20008000000 */
[----:B------:R-:W-:Y:S01]  /*1f20*/  UMOV UR17, UR33 ;  /* 0x0000002100117c82 */ /* 0x000fe20008000000 */
[----:B------:R4:W-:Y:S01]  /*1f30*/  UTMALDG.3D.2CTA [UR32], [UR40], desc[UR46] ;  /* 0x00002e20280075b4 */ /* 0x0009e20008211000 */
[----:B------:R-:W-:Y:S01]  /*1f40*/  UMOV UR7, 0x30000 ;  /* 0x0003000000077882 */ /* 0x000fe20000000000 */
[----:B------:R-:W-:Y:S01]  /*1f50*/  UMOV UR13, UR36 ;  /* 0x00000024000d7c82 */ /* 0x000fe20008000000 */
[----:B------:R-:W-:Y:S01]  /*1f60*/  UMOV UR9, UR33 ;  /* 0x0000002100097c82 */ /* 0x000fe20008000000 */
[----:B------:R-:W-:Y:S01]  /*1f70*/  UMOV UR10, UR18 ;  /* 0x00000012000a7c82 */ /* 0x000fe20008000000 */
[----:B------:R4:W-:Y:S01]  /*1f80*/  UTMALDG.3D.2CTA [UR24], [UR38], desc[UR46] ;  /* 0x00002e18260075b4 */ /* 0x0009e20008211000 */
[----:B------:R4:W-:Y:S01]  /*1f90*/  UTMALDG.4D.2CTA [UR16], [UR30], desc[UR46] ;  /* 0x00002e101e0075b4 */ /* 0x0009e20008219000 */
[----:B------:R4:W-:Y:S02]  /*1fa0*/  UTMALDG.4D.MULTICAST.2CTA [UR8], [UR22], UR7, desc[UR46] ;  /* 0x00002e08160073b4 */ /* 0x0009e40008219807 */
[----:B----4-:R-:W-:Y:S01]  /*1fb0*/  NOP ;  /* 0x0000000000007918 */ /* 0x010fe20000000000 */
.L_x_33:
[----:B------:R-:W-:Y:S05]  /*1fc0*/  BSYNC.RECONVERGENT B0 ;  /* 0x0000000000007941 */ /* 0x000fea0003800200 */
.L_x_32:
[----:B------:R-:W-:Y:S02]  /*1fd0*/  UIADD3 UR34, UPT, UPT, UR34, 0x100, URZ ;  /* 0x0000010022227890 */ /* 0x000fe4000fffe0ff */
[----:B------:R-:W-:Y:S02]  /*1fe0*/  UIADD3 UR11, UPT, UPT, UR11, 0x2, URZ ;  /* 0x000000020b0b7890 */ /* 0x000fe4000fffe0ff */
[----:B------:R-:W-:Y:S01]  /*1ff0*/  UIADD3 UR19, UPT, UPT, UR19, 0x2, URZ ;  /* 0x0000000213137890 */ /* 0x000fe2000fffe0ff */
[----:B------:R-:W-:Y:S01]  /*2000*/  UMOV UR4, UR15 ;  /* 0x0000000f00047c82 */ /* 0x000fe20008000000 */
[----:B------:R-:W-:Y:S01]  /*2010*/  UMOV UR14, UR49 ;  /* 0x00000031000e7c82 */ /* 0x000fe20008000000 */
[----:B------:R-:W-:Y:S09]  /*2020*/  BRA.U UP4, `(.L_x_34) ;  /* 0xfffffff904ec7547 */ /* 0x000ff2000b83ffff */
.L_x_26:
[----:B------:R-:W-:Y:S01]  /*2030*/  ULEA UR4, UR15, UR5, 0x3 ;  /* 0x000000050f047291 */ /* 0x000fe2000f8e18ff */
[----:B-1----:R-:W-:Y:S01]  /*2040*/  SHF.L.U32 R0, R12, 0x1f, RZ ;  /* 0x0000001f0c007819 */ /* 0x002fe200000006ff */
[----:B------:R-:W-:Y:S01]  /*2050*/  @!P2 SYNCS.ARRIVE.TRANS64.A1T0 RZ, [UR5+0xc8], RZ ;  /* 0x0000c8ffffffa9a7 */ /* 0x000fe20008100005 */
[----:B------:R-:W-:-:S06]  /*2060*/  UISETP.GT.AND UP0, UPT, UR56, UR54, UPT ;  /* 0x000000363800728c */ /* 0x000fcc000bf04270 */
[----:B--23--:R1:W2:Y:S03]  /*2070*/  SYNCS.PHASECHK.TRANS64.TRYWAIT P1, [UR4+0x48], R0 ;  /* 0x00004800ff0075a7 */ /* 0x00c2a60008021104 */
[----:B------:R-:W-:Y:S05]  /*2080*/  BRA.U !UP0, `(.L_x_35) ;  /* 0x0000000508187547 */ /* 0x000fea000b800000 */
[----:B------:R-:W-:Y:S01]  /*2090*/  UIADD3 UR29, UPT, UPT, UR58, UR14, URZ ;  /* 0x0000000e3a1d7290 */ /* 0x000fe2000fffe0ff */
[----:B------:R-:W-:-:S11]  /*20a0*/  UMOV UR6, UR15 ;  /* 0x0000000f00067c82 */ /* 0x000fd60008000000 */
.L_x_43:
[----:B------:R-:W-:Y:S01]  /*20b0*/  ULEA UR7, UR6, UR5, 0x3 ;  /* 0x0000000506077291 */ /* 0x000fe2000f8e18ff */
[----:B--2---:R-:W-:Y:S01]  /*20c0*/  @P4 MOV R2, 0xb000 ;  /* 0x0000b00000024802 */ /* 0x004fe20000000f00 */
[----:B--23--:R-:W-:Y:S10]  /*20d0*/  @P1 BRA `(.L_x_36) ;  /* 0x00000000000c1947 */ /* 0x00cff40003800000 */
[----:B------:R-:W-:-:S04]  /*20e0*/  SHF.L.U32 R3, R12, 0x1f, RZ ;  /* 0x0000001f0c037819 */ /* 0x000fc800000006ff */
[----:B------:R-:W2:Y:S02]  /*20f0*/  SYNCS.PHASECHK.TRANS64.TRYWAIT P0, [UR7+0x48], R3 ;  /* 0x00004803ff0075a7 */ /* 0x000ea40008001107 */
[----:B--2---:R-:W-:Y:S05]  /*2100*/  @!P0 BRA `(.L_x_37) ;  /* 0x0000007000148947 */ /* 0x004fea0003800000 */
.L_x_36:
[----:B------:R2:W-:Y:S01]  /*2110*/  @P4 SYNCS.ARRIVE.TRANS64 RZ, [UR7], R2 ;  /* 0x00000002ffff49a7 */ /* 0x0005e20008000007 */
[----:B------:R-:W-:-:S04]  /*2120*/  ULOP3.LUT UR4, UR43, 0x2, URZ, 0xfc, !UPT ;  /* 0x000000022b047892 */ /* 0x000fc8000f8efcff */
[----:B------:R-:W-:-:S09]  /*2130*/  UISETP.NE.AND UP0, UPT, UR4, 0x2, UPT ;  /* 0x000000020400788c */ /* 0x000fd2000bf05270 */
[----:B------:R-:W-:Y:S05]  /*2140*/  BRA.U UP0, `(.L_x_38) ;  /* 0x0000000100047547 */ /* 0x000fea000b800000 */
[----:B------:R-:W-:Y:S05]  /*2150*/  BPT.TRAP 0x1 ;  /* 0x000000040000795c */ /* 0x000fea0000300000 */
.L_x_38:
[----:B------:R-:W-:Y:S04]  /*2160*/  BSSY.RECONVERGENT B0, `(.L_x_39) ;  /* 0x0000003000007945 */ /* 0x000fe80003800200 */
[----:B------:R-:W-:Y:S05]  /*2170*/  @!P3 BRA `(.L_x_40) ;  /* 0x000000000004b947 */ /* 0x000fea0003800000 */
[----:B------:R-:W-:Y:S05]  /*2180*/  BPT.TRAP 0x1 ;  /* 0x000000040000795c */ /* 0x000fea0000300000 */
.L_x_40:
[----:B------:R-:W-:Y:S05]  /*2190*/  BSYNC.RECONVERGENT B0 ;  /* 0x0000000000007941 */ /* 0x000fea0003800200 */
.L_x_39:
        /* <DEDUP_REMOVED lines=18> */
[----:B------:R-:W-:Y:S02]  /*22c0*/  USHF.L.U32 UR19, UR14, 0x1, URZ ;  /* 0x000000010e137899 */ /* 0x000fe400080006ff */
[----:B------:R-:W-:Y:S02]  /*22d0*/  ULOP3.LUT UR8, UR16, UR37, URZ, 0xfc, !UPT ;  /* 0x0000002510087292 */ /* 0x000fe4000f8efcff */
[----:B------:R-:W-:Y:S02]  /*22e0*/  USHF.L.U32 UR34, UR14, 0x8, URZ ;  /* 0x000000080e227899 */ /* 0x000fe400080006ff */
[----:B------:R-:W-:Y:S02]  /*22f0*/  ULOP3.LUT UR33, UR7, 0xfefffff8, URZ, 0xc0, !UPT ;  /* 0xfefffff807217892 */ /* 0x000fe4000f8ec0ff */
[----:B------:R-:W-:-:S02]  /*2300*/  UIADD3.X UR31, UPT, UPT, URZ, UR45, URZ, UP3, !UPT ;  /* 0x0000002dff1f7290 */ /* 0x000fc40009ffe4ff */
[----:B------:R-:W-:Y:S02]  /*2310*/  UIADD3 UR32, UPT, UPT, UR32, 0x6400, URZ ;  /* 0x0000640020207890 */ /* 0x000fe4000fffe0ff */
[----:B------:R-:W-:Y:S02]  /*2320*/  UIADD3.X UR23, UPT, UPT, URZ, UR45, URZ, UP2, !UPT ;  /* 0x0000002dff177290 */ /* 0x000fe400097fe4ff */
[----:B------:R-:W-:Y:S02]  /*2330*/  UIADD3 UR24, UPT, UPT, UR24, 0x2a400, URZ ;  /* 0x0002a40018187890 */ /* 0x000fe4000fffe0ff */
[----:B------:R-:W-:Y:S02]  /*2340*/  UIADD3.X UR39, UPT, UPT, URZ, UR45, URZ, UP1, !UPT ;  /* 0x0000002dff277290 */ /* 0x000fe40008ffe4ff */
[----:B------:R-:W-:Y:S02]  /*2350*/  UIADD3 UR16, UPT, UPT, UR5, 0x33400, UR16 ;  /* 0x0003340005107890 */ /* 0x000fe4000fffe010 */
[----:B------:R-:W-:-:S02]  /*2360*/  UIADD3 UR11, UPT, UPT, UR48, UR19, URZ ;  /* 0x00000013300b7290 */ /* 0x000fc4000fffe0ff */
[----:B------:R-:W-:Y:S02]  /*2370*/  UIADD3 UR8, UPT, UPT, UR5, 0x35800, UR8 ;  /* 0x0003580005087890 */ /* 0x000fe4000fffe008 */
[----:B------:R-:W-:Y:S01]  /*2380*/  UIADD3.X UR41, UPT, UPT, URZ, UR45, URZ, UP0, !UPT ;  /* 0x0000002dff297290 */ /* 0x000fe200087fe4ff */
[----:B------:R-:W-:Y:S01]  /*2390*/  UMOV UR46, 0x0 ;  /* 0x00000000002e7882 */ /* 0x000fe20000000000 */
[----:B------:R-:W-:Y:S01]  /*23a0*/  UMOV UR47, 0x10000000 ;  /* 0x10000000002f7882 */ /* 0x000fe20000000000 */
[----:B------:R-:W-:Y:S01]  /*23b0*/  UMOV UR28, UR36 ;  /* 0x00000024001c7c82 */ /* 0x000fe20008000000 */
[----:B------:R-:W-:Y:S01]  /*23c0*/  UMOV UR18, URZ ;  /* 0x000000ff00127c82 */ /* 0x000fe20008000000 */
[----:B------:R-:W-:Y:S01]  /*23d0*/  UMOV UR25, UR33 ;  /* 0x0000002100197c82 */ /* 0x000fe20008000000 */
[----:B------:R-:W-:Y:S01]  /*23e0*/  UMOV UR26, UR34 ;  /* 0x00000022001a7c82 */ /* 0x000fe20008000000 */
[----:B------:R-:W-:Y:S01]  /*23f0*/  UMOV UR21, UR36 ;  /* 0x0000002400157c82 */ /* 0x000fe20008000000 */
[----:B------:R4:W-:Y:S01]  /*2400*/  UTMALDG.3D.2CTA [UR32], [UR30], desc[UR46] ;  /* 0x00002e201e0075b4 */ /* 0x0009e20008211000 */
[----:B------:R-:W-:Y:S01]  /*2410*/  UMOV UR17, UR33 ;  /* 0x0000002100117c82 */ /* 0x000fe20008000000 */
        /* <DEDUP_REMOVED lines=8> */
.L_x_42:
[----:B------:R-:W-:Y:S05]  /*24a0*/  BSYNC.RECONVERGENT B0 ;  /* 0x0000000000007941 */ /* 0x000fea0003800200 */
.L_x_41:
[----:B------:R-:W-:Y:S01]  /*24b0*/  UIADD3 UR14, UPT, UPT, UR14, 0x1, URZ ;  /* 0x000000010e0e7890 */ /* 0x000fe2000fffe0ff */
[----:B------:R-:W-:-:S03]  /*24c0*/  UMOV UR6, UR15 ;  /* 0x0000000f00067c82 */ /* 0x000fc60008000000 */
[----:B------:R-:W-:-:S09]  /*24d0*/  UISETP.NE.AND UP0, UPT, UR14, UR29, UPT ;  /* 0x0000001d0e00728c */ /* 0x000fd2000bf05270 */
[----:B------:R-:W-:Y:S05]  /*24e0*/  BRA.U UP0, `(.L_x_43) ;  /* 0xfffffff900f07547 */ /* 0x000fea000b83ffff */
.L_x_35:
[C---:B------:R-:W-:Y:S01]  /*24f0*/  LEA R3, R11.reuse, UR5, 0x3 ;  /* 0x000000050b037c11 */ /* 0x040fe2000f8e18ff */
[----:B------:R-:W-:Y:S01]  /*2500*/  NOP ;  /* 0x0000000000007918 */ /* 0x000fe20000000000 */
[----:B-1----:R-:W-:Y:S02]  /*2510*/  SHF.L.U32 R0, R10, 0x1f, RZ ;  /* 0x0000001f0a007819 */ /* 0x002fe400000006ff */
[----:B------:R-:W-:Y:S02]  /*2520*/  LEA R5, R11, UR5, 0x4 ;  /* 0x000000050b057c11 */ /* 0x000fe4000f8e20ff */
[----:B------:R-:W1:Y:S02]  /*2530*/  SYNCS.PHASECHK.TRANS64.TRYWAIT P0, [R3+URZ+0xd0], R0 ;  /* 0x0000d000030075a7 */ /* 0x000e6400080011ff */
[----:B-1----:R-:W-:Y:S05]  /*2540*/  @!P0 BRA `(.L_x_44) ;  /* 0x0000006c001c8947 */ /* 0x002fea0003800000 */
.L_x_146:
[----:B------:R-:W4:Y:S01]  /*2550*/  LDS.128 R4, [R5+0x140] ;  /* 0x0001400005047984 */ /* 0x000f220000000c00 */
[----:B------:R-:W-:Y:S01]  /*2560*/  UISETP.GE.AND UP0, UPT, UR42, 0x1, UPT ;  /* 0x000000012a00788c */ /* 0x000fe2000bf06270 */
[----:B------:R-:W-:Y:S01]  /*2570*/  @!PT LDS RZ, [RZ] ;  /* 0x00000000fffff984 */ /* 0x000fe20000000800 */
[----:B------:R-:W-:Y:S01]  /*2580*/  @!PT LDS RZ, [RZ] ;  /* 0x00000000fffff984 */ /* 0x000fe20000000800 */
[----:B------:R-:W-:Y:S01]  /*2590*/  @!PT LDS RZ, [RZ] ;  /* 0x00000000fffff984 */ /* 0x000fe20000000800 */
[----:B------:R-:W-:Y:S01]  /*25a0*/  @!PT LDS RZ, [RZ] ;  /* 0x00000000fffff984 */ /* 0x000fe20000000800 */
[----:B------:R1:W-:Y:S06]  /*25b0*/  MEMBAR.ALL.CTA ;  /* 0x0000000000007992 */ /* 0x0003ec0000008000 */
[----:B-1----:R-:W1:Y:S01]  /*25c0*/  FENCE.VIEW.ASYNC.S ;  /* 0x00000000000073c6 */ /* 0x002e620000000000 */
[----:B----4-:R-:W-:-:S13]  /*25d0*/  LOP3.LUT P0, RZ, R6, 0x1, RZ, 0xc0, !PT ;  /* 0x0000000106ff7812 */ /* 0x010fda000780c0ff */
[----:B-1----:R-:W-:Y:S01]  /*25e0*/  VOTEU.ANY UP1, P0 ;  /* 0x0000000000ff7886 */ /* 0x002fe20000020100 */
[----:B------:R-:W-:-:S13]  /*25f0*/  PLOP3.LUT P0, PT, PT, PT, UP1, 0x80, 0x8 ;  /* 0x000000000008781c */ /* 0x000fda0003f0f018 */
[----:B------:R-:W-:Y:S02]  /*2600*/  @P0 LOP3.LUT R0, R5, 0xffff, RZ, 0xc0, !PT ;  /* 0x0000ffff05000812 */ /* 0x000fe400078ec0ff */
[----:B--2---:R-:W-:Y:S02]  /*2610*/  @P0 MOV R2, R4 ;  /* 0x0000000400020202 */ /* 0x004fe40000000f00 */
[----:B------:R-:W-:Y:S01]  /*2620*/  @P0 R2UR UR6, R0 ;  /* 0x00000000000602ca */ /* 0x000fe200000e0000 */
[----:B------:R-:W-:Y:S01]  /*2630*/  VIADD R0, R3, 0xe0 ;  /* 0x000000e003007836 */ /* 0x000fe20000000000 */
[----:B------:R-:W-:Y:S02]  /*2640*/  @P0 SHF.R.U32.HI R4, RZ, 0x10, R5 ;  /* 0x00000010ff040819 */ /* 0x000fe40000011605 */
[----:B------:R-:W-:Y:S02]  /*2650*/  @P0 R2UR UR7, R2 ;  /* 0x00000000020702ca */ /* 0x000fe400000e0000 */
[----:B------:R-:W-:-:S02]  /*2660*/  PRMT R0, RZ, 0x654, R0 ;  /* 0x00000654ff007816 */ /* 0x000fc40000000000 */
[----:B------:R-:W-:Y:S02]  /*2670*/  @P0 R2UR UR4, R4 ;  /* 0x00000000040402ca */ /* 0x000fe400000e0000 */
[----:B------:R1:W-:Y:S03]  /*2680*/  SYNCS.ARRIVE.TRANS64.RED.A1T0 RZ, [R0+URZ], RZ ;  /* 0x000000ff00ff79a7 */ /* 0x0003e600081004ff */
[----:B------:R-:W-:-:S04]  /*2690*/  @UP1 UMOV UR50, UR6 ;  /* 0x0000000600321c82 */ /* 0x000fc80008000000 */
[----:B------:R-:W-:-:S04]  /*26a0*/  @UP1 UMOV UR51, UR7 ;  /* 0x0000000700331c82 */ /* 0x000fc80008000000 */
[----:B------:R-:W-:Y:S01]  /*26b0*/  @UP1 UMOV UR36, UR4 ;  /* 0x0000000400241c82 */ /* 0x000fe20008000000 */
[----:B------:R-:W-:Y:S05]  /*26c0*/  BRA.U !UP0, `(.L_x_45) ;  /* 0x0000000108d47547 */ /* 0x000fea000b800000 */
[----:B------:R-:W2:Y:S01]  /*26d0*/  LDCU.128 UR16, c[0x0][0xf10] ;  /* 0x0001e200ff1077ac */ /* 0x000ea20008000c00 */
[----:B------:R-:W4:Y:S01]  /*26e0*/  LDCU UR22, c[0x0][0xf20] ;  /* 0x0001e400ff1677ac */ /* 0x000f220008000800 */
[----:B------:R-:W3:Y:S01]  /*26f0*/  LDCU UR14, c[0x0][0xf0c] ;  /* 0x0001e180ff0e77ac */ /* 0x000ee20008000800 */
[----:B------:R-:W1:Y:S01]  /*2700*/  LDCU.64 UR8, c[0x0][0xf28] ;  /* 0x0001e500ff0877ac */ /* 0x000e620008000a00 */
[----:B------:R-:W-:Y:S02]  /*2710*/  UISETP.NE.AND UP3, UPT, UR42, 0x1, UPT ;  /* 0x000000012a00788c */ /* 0x000fe4000bf65270 */
[----:B--2---:R-:W-:Y:S02]  /*2720*/  UIMAD.WIDE.U32 UR6, UR52, UR19, URZ ;  /* 0x00000013340672a5 */ /* 0x004fe4000f8e00ff */
[----:B------:R-:W-:Y:S02]  /*2730*/  UIMAD.WIDE.U32 UR10, UR53, UR16, URZ ;  /* 0x00000010350a72a5 */ /* 0x000fe4000f8e00ff */
[----:B------:R-:W-:-:S02]  /*2740*/  UISETP.NE.AND UP0, UPT, UR18, 0x1, UPT ;  /* 0x000000011200788c */ /* 0x000fc4000bf05270 */
[----:B------:R-:W-:Y:S01]  /*2750*/  UIMAD.WIDE.U32 UR20, UR50, UR19, URZ ;  /* 0x00000013321472a5 */ /* 0x000fe2000f8e00ff */
[----:B------:R-:W-:Y:S02]  /*2760*/  UMOV UR6, UR7 ;  /* 0x0000000700067c82 */ /* 0x000fe40008000000 */
[----:B------:R-:W-:Y:S01]  /*2770*/  UMOV UR4, UR11 ;  /* 0x0000000b00047c82 */ /* 0x000fe20008000000 */
[----:B----4-:R-:W-:Y:S02]  /*2780*/  USHF.R.U32.HI UR6, URZ, UR22, UR6 ;  /* 0x00000016ff067299 */ /* 0x010fe40008011606 */
[----:B---3--:R-:W-:Y:S02]  /*2790*/  UISETP.NE.AND UP2, UPT, UR14, 0x1, UPT ;  /* 0x000000010e00788c */ /* 0x008fe4000bf45270 */
[----:B------:R-:W-:Y:S02]  /*27a0*/  USHF.R.U32.HI UR4, URZ, UR17, UR4 ;  /* 0x00000011ff047299 */ /* 0x000fe40008011604 */
[----:B------:R-:W-:-:S02]  /*27b0*/  USEL UR6, UR52, UR6, !UP0 ;  /* 0x0000000634067287 */ /* 0x000fc4000c000000 */
[----:B------:R-:W-:Y:S02]  /*27c0*/  USEL UR7, UR53, UR4, !UP2 ;  /* 0x0000000435077287 */ /* 0x000fe4000d000000 */
[----:B-1----:R-:W-:Y:S01]  /*27d0*/  UIMAD.WIDE.U32 UR10, UR6, UR8, URZ ;  /* 0x00000008060a72a5 */ /* 0x002fe2000f8e00ff */
[----:B------:R-:W-:Y:S01]  /*27e0*/  UMOV UR4, UR21 ;  /* 0x0000001500047c82 */ /* 0x000fe20008000000 */
[----:B------:R-:W-:Y:S02]  /*27f0*/  UIMAD.WIDE.U32 UR12, UR51, UR16, URZ ;  /* 0x00000010330c72a5 */ /* 0x000fe4000f8e00ff */
[----:B------:R-:W-:-:S03]  /*2800*/  UIMAD.WIDE.U32 UR20, UR7, UR8, URZ ;  /* 0x00000008071472a5 */ /* 0x000fc6000f8e00ff */
[----:B------:R-:W-:Y:S01]  /*2810*/  UMOV UR10, UR11 ;  /* 0x0000000b000a7c82 */ /* 0x000fe20008000000 */
[----:B------:R-:W-:Y:S02]  /*2820*/  USHF.R.U32.HI UR4, URZ, UR22, UR4 ;  /* 0x00000016ff047299 */ /* 0x000fe40008011604 */
[----:B------:R-:W-:Y:S01]  /*2830*/  @UP3 USHF.R.U32.HI UR6, URZ, UR9, UR10 ;  /* 0x00000009ff063299 */ /* 0x000fe2000801160a */
[----:B------:R-:W-:Y:S01]  /*2840*/  UMOV UR12, UR13 ;  /* 0x0000000d000c7c82 */ /* 0x000fe20008000000 */
[----:B------:R-:W-:Y:S01]  /*2850*/  UMOV UR20, UR21 ;  /* 0x0000001500147c82 */ /* 0x000fe20008000000 */
[----:B------:R-:W-:Y:S02]  /*2860*/  USHF.R.U32.HI UR17, URZ, UR17, UR12 ;  /* 0x00000011ff117299 */ /* 0x000fe4000801160c */
[----:B------:R-:W-:Y:S02]  /*2870*/  USEL UR4, UR50, UR4, !UP0 ;  /* 0x0000000432047287 */ /* 0x000fe4000c000000 */
[----:B------:R-:W-:-:S02]  /*2880*/  @UP3 USHF.R.U32.HI UR7, URZ, UR9, UR20 ;  /* 0x00000009ff073299 */ /* 0x000fc40008011614 */
[----:B------:R-:W-:Y:S02]  /*2890*/  UIMAD UR10, UR42, UR6, URZ ;  /* 0x000000062a0a72a4 */ /* 0x000fe4000f8e02ff */
[----:B------:R-:W-:Y:S02]  /*28a0*/  USEL UR6, UR51, UR17, !UP2 ;  /* 0x0000001133067287 */ /* 0x000fe4000d000000 */
[----:B------:R-:W-:Y:S02]  /*28b0*/  UIMAD UR12, UR42, UR7, URZ ;  /* 0x000000072a0c72a4 */ /* 0x000fe4000f8e02ff */
[----:B------:R-:W-:Y:S02]  /*28c0*/  UISETP.GE.AND UP0, UPT, UR4, UR10, UPT ;  /* 0x0000000a0400728c */ /* 0x000fe4000bf06270 */
[----:B------:R-:W-:Y:S02]  /*28d0*/  UIMAD.WIDE.U32 UR10, UR4, UR8, URZ ;  /* 0x00000008040a72a5 */ /* 0x000fe4000f8e00ff */
[----:B------:R-:W-:-:S02]  /*28e0*/  UISETP.GE.OR UP0, UPT, UR6, UR12, UP0 ;  /* 0x0000000c0600728c */ /* 0x000fc40008706670 */
        /* <DEDUP_REMOVED lines=19> */
.L_x_45:
[----:B------:R-:W2:Y:S02]  /*2a20*/  LDCU UR4, c[0x0][0xf30] ;  /* 0x0001e600ff0477ac */ /* 0x000ea40008000800 */
[----:B--2---:R-:W-:-:S09]  /*2a30*/  UISETP.NE.AND UP0, UPT, UR4, 0x1, UPT ;  /* 0x000000010400788c */ /* 0x004fd2000bf05270 */
[----:B------:R-:W-:Y:S05]  /*2a40*/  BRA.U UP0, `(.L_x_46) ;  /* 0x0000000100447547 */ /* 0x000fea000b800000 */
[----:B------:R-:W2:Y:S01]  /*2a50*/  LDCU.128 UR16, c[0x0][0xf10] ;  /* 0x0001e200ff1077ac */ /* 0x000ea20008000c00 */
[----:B------:R-:W4:Y:S01]  /*2a60*/  LDCU UR10, c[0x0][0xf0c] ;  /* 0x0001e180ff0a77ac */ /* 0x000f220008000800 */
[----:B------:R-:W1:Y:S01]  /*2a70*/  LDCU UR11, c[0x0][0xf20] ;  /* 0x0001e400ff0b77ac */ /* 0x000e620008000800 */
[----:B--2---:R-:W-:Y:S02]  /*2a80*/  UIMAD.WIDE.U32 UR8, UR51, UR16, URZ ;  /* 0x00000010330872a5 */ /* 0x004fe4000f8e00ff */
[----:B------:R-:W-:Y:S02]  /*2a90*/  UIMAD.WIDE.U32 UR6, UR50, UR19, URZ ;  /* 0x00000013320672a5 */ /* 0x000fe4000f8e00ff */
[----:B----4-:R-:W-:Y:S02]  /*2aa0*/  UISETP.NE.AND UP2, UPT, UR10, 0x1, UPT ;  /* 0x000000010a00788c */ /* 0x010fe4000bf45270 */
[----:B------:R-:W-:Y:S01]  /*2ab0*/  UISETP.NE.AND UP0, UPT, UR18, 0x1, UPT ;  /* 0x000000011200788c */ /* 0x000fe2000bf05270 */
[----:B------:R-:W-:-:S02]  /*2ac0*/  UMOV UR8, UR9 ;  /* 0x0000000900087c82 */ /* 0x000fc40008000000 */
[----:B------:R-:W-:Y:S01]  /*2ad0*/  UMOV UR4, UR7 ;  /* 0x0000000700047c82 */ /* 0x000fe20008000000 */
[----:B------:R-:W-:Y:S02]  /*2ae0*/  USHF.R.U32.HI UR8, URZ, UR17, UR8 ;  /* 0x00000011ff087299 */ /* 0x000fe40008011608 */
[----:B-1----:R-:W-:Y:S02]  /*2af0*/  USHF.R.U32.HI UR4, URZ, UR11, UR4 ;  /* 0x0000000bff047299 */ /* 0x002fe40008011604 */
[----:B------:R-:W-:Y:S02]  /*2b00*/  USEL UR6, UR51, UR8, !UP2 ;  /* 0x0000000833067287 */ /* 0x000fe4000d000000 */
[----:B------:R-:W-:-:S04]  /*2b10*/  USEL UR4, UR50, UR4, !UP0 ;  /* 0x0000000432047287 */ /* 0x000fc8000c000000 */
[----:B------:R-:W-:Y:S02]  /*2b20*/  UIADD3 UR7, UPT, UPT, UR6, -UR4, URZ ;  /* 0x8000000406077290 */ /* 0x000fe4000fffe0ff */
[----:B------:R-:W-:Y:S02]  /*2b30*/  UIADD3 UR4, UPT, UPT, -UR6, UR4, URZ ;  /* 0x0000000406047290 */ /* 0x000fe4000fffe1ff */
[----:B------:R-:W-:Y:S02]  /*2b40*/  UIMAD UR50, UR7, UR18, UR50 ;  /* 0x00000012073272a4 */ /* 0x000fe4000f8e0232 */
[----:B------:R-:W-:-:S12]  /*2b50*/  UIMAD UR51, UR4, UR10, UR51 ;  /* 0x0000000a043372a4 */ /* 0x000fd8000f8e0233 */
.L_x_46:
[----:B------:R-:W-:Y:S01]  /*2b60*/  VIADD R11, R11, 0x1 ;  /* 0x000000010b0b7836 */ /* 0x000fe20000000000 */
[----:B------:R-:W-:Y:S02]  /*2b70*/  R2UR UR6, R87 ;  /* 0x00000000570672ca */ /* 0x000fe400000e0000 */
[----:B------:R-:W-:Y:S02]  /*2b80*/  R2UR UR4, R86 ;  /* 0x00000000560472ca */ /* 0x000fe400000e0000 */
[C---:B------:R-:W-:Y:S02]  /*2b90*/  ISETP.NE.AND P0, PT, R11.reuse, 0x2, PT ;  /* 0x000000020b00780c */ /* 0x040fe40003f05270 */
[----:B------:R-:W-:Y:S02]  /*2ba0*/  PLOP3.LUT P2, PT, PT, PT, PT, 0x80, 0x8 ;  /* 0x000000000008781c */ /* 0x000fe40003f4f070 */
[----:B------:R-:W-:Y:S02]  /*2bb0*/  SEL R3, RZ, 0x1, P0 ;  /* 0x00000001ff037807 */ /* 0x000fe40000000000 */
[----:B------:R-:W-:-:S02]  /*2bc0*/  SEL R11, R11, RZ, P0 ;  /* 0x000000ff0b0b7207 */ /* 0x000fc40000000000 */
[----:B------:R-:W-:Y:S01]  /*2bd0*/  LOP3.LUT R10, R10, R3, RZ, 0x3c, !PT ;  /* 0x000000030a0a7212 */ /* 0x000fe200078e3cff */
[----:B------:R-:W-:Y:S02]  /*2be0*/  UIADD3 UR27, UPT, UPT, UR51, UR6, URZ ;  /* 0x00000006331b7290 */ /* 0x000fe4000fffe0ff */
[----:B------:R-:W-:Y:S01]  /*2bf0*/  UIADD3 UR26, UPT, UPT, UR50, UR4, URZ ;  /* 0x00000004321a7290 */ /* 0x000fe2000fffe0ff */
[----:B------:R-:W-:Y:S11]  /*2c00*/  BRA.U UP1, `(.L_x_47) ;  /* 0xffffffed01587547 */ /* 0x000ff6000b83ffff */
[----:B------:R-:W-:Y:S01]  /*2c10*/  UIADD3 UR7, UPT, UPT, UR5, 0x48, URZ ;  /* 0x0000004805077890 */ /* 0x000fe2000fffe0ff */
[----:B------:R-:W-:-:S03]  /*2c20*/  SHF.L.U32 R3, R12, 0x1f, RZ ;  /* 0x0000001f0c037819 */ /* 0x000fc600000006ff */
[----:B------:R-:W-:-:S09]  /*2c30*/  ULEA UR4, UR15, UR7, 0x3 ;  /* 0x000000070f047291 */ /* 0x000fd2000f8e18ff */
[----:B------:R-:W2:Y:S02]  /*2c40*/  SYNCS.PHASECHK.TRANS64.TRYWAIT P0, [UR4], R3 ;  /* 0x00000003ff0075a7 */ /* 0x000ea40008001104 */
[----:B--2---:R-:W-:Y:S05]  /*2c50*/  @!P0 BRA `(.L_x_48) ;  /* 0x00000064006c8947 */ /* 0x004fea0003800000 */
.L_x_148:
[----:B------:R-:W-:-:S04]  /*2c60*/  UIADD3 UR4, UPT, UPT, UR15, 0x1, URZ ;  /* 0x000000010f047890 */ /* 0x000fc8000fffe0ff */
[----:B------:R-:W-:-:S04]  /*2c70*/  UISETP.NE.AND UP0, UPT, UR4, 0x9, UPT ;  /* 0x000000090400788c */ /* 0x000fc8000bf05270 */
[----:B------:R-:W-:Y:S02]  /*2c80*/  USEL UR6, URZ, 0x1, UP0 ;  /* 0x00000001ff067887 */ /* 0x000fe40008000000 */
[----:B------:R-:W-:-:S04]  /*2c90*/  USEL UR4, UR4, URZ, UP0 ;  /* 0x000000ff04047287 */ /* 0x000fc80008000000 */
[----:B------:R-:W-:Y:S01]  /*2ca0*/  ULEA UR5, UR4, UR7, 0x3 ;  /* 0x0000000704057291 */ /* 0x000fe2000f8e18ff */
[----:B------:R-:W-:-:S04]  /*2cb0*/  LOP3.LUT R2, R12, UR6, RZ, 0x3c, !PT ;  /* 0x000000060c027c12 */ /* 0x000fc8000f8e3cff */
[----:B-1----:R-:W-:-:S04]  /*2cc0*/  SHF.L.U32 R3, R2, 0x1f, RZ ;  /* 0x0000001f02037819 */ /* 0x002fc800000006ff */
[----:B------:R-:W1:Y:S02]  /*2cd0*/  SYNCS.PHASECHK.TRANS64.TRYWAIT P0, [UR5], R3 ;  /* 0x00000003ff0075a7 */ /* 0x000e640008001105 */
[----:B-1----:R-:W-:Y:S05]  /*2ce0*/  @!P0 BRA `(.L_x_49) ;  /* 0x0000006400608947 */ /* 0x002fea0003800000 */
.L_x_150:
        /* <DEDUP_REMOVED lines=9> */
.L_x_152:
        /* <DEDUP_REMOVED lines=9> */
.L_x_154:
        /* <DEDUP_REMOVED lines=9> */
.L_x_156:
        /* <DEDUP_REMOVED lines=9> */
.L_x_158:
        /* <DEDUP_REMOVED lines=9> */
.L_x_160:
        /* <DEDUP_REMOVED lines=9> */
.L_x_162:
[----:B------:R-:W-:-:S04]  /*3050*/  UIADD3 UR4, UPT, UPT, UR4, 0x1, URZ ;  /* 0x0000000104047890 */ /* 0x000fc8000fffe0ff */
[----:B------:R-:W-:-:S04]  /*3060*/  UISETP.NE.AND UP0, UPT, UR4, 0x9, UPT ;  /* 0x000000090400788c */ /* 0x000fc8000bf05270 */
[----:B------:R-:W-:Y:S02]  /*3070*/  USEL UR5, URZ, 0x1, UP0 ;  /* 0x00000001ff057887 */ /* 0x000fe40008000000 */
[----:B------:R-:W-:-:S04]  /*3080*/  USEL UR4, UR4, URZ, UP0 ;  /* 0x000000ff04047287 */ /* 0x000fc80008000000 */
[----:B------:R-:W-:Y:S01]  /*3090*/  ULEA UR4, UR4, UR7, 0x3 ;  /* 0x0000000704047291 */ /* 0x000fe2000f8e18ff */
[----:B-1----:R-:W-:-:S04]  /*30a0*/  LOP3.LUT R3, R2, UR5, RZ, 0x3c, !PT ;  /* 0x0000000502037c12 */ /* 0x002fc8000f8e3cff */
[----:B------:R-:W-:Y:S01]  /*30b0*/  SHF.L.U32 R3, R3, 0x1f, RZ ;  /* 0x0000001f03037819 */ /* 0x000fe200000006ff */
[----:B------:R-:W-:-:S07]  /*30c0*/  IMAD.U32 R0, RZ, RZ, UR4 ;  /* 0x00000004ff007e24 */ /* 0x000fce000f8e00ff */
.L_x_56:
[----:B-1----:R1:W2:Y:S02]  /*30d0*/  SYNCS.PHASECHK.TRANS64.TRYWAIT P0, [R0+URZ], R3 ;  /* 0x00000003000075a7 */ /* 0x0022a400080011ff */
[----:B--2---:R-:W-:Y:S05]  /*30e0*/  @!P0 NANOSLEEP.SYNCS 0x989680 ;  /* 0x009896800000895d */ /* 0x004fea0003900000 */
[----:B------:R-:W2:Y:S02]  /*30f0*/  @!P0 SYNCS.PHASECHK.TRANS64 P0, [R0+URZ], R3 ;  /* 0x00000003000085a7 */ /* 0x000ea400080010ff */
[----:B--2---:R-:W-:Y:S05]  /*3100*/  @P0 EXIT ;  /* 0x000000000000094d */ /* 0x004fea0003800000 */
[----:B------:R-:W-:Y:S05]  /*3110*/  BRA `(.L_x_56) ;  /* 0xfffffffc00ec7947 */ /* 0x000fea000383ffff */
.L_x_23:
[----:B------:R-:W-:-:S04]  /*3120*/  UISETP.NE.AND UP0, UPT, UR55, URZ, UPT ;  /* 0x000000ff3700728c */ /* 0x000fc8000bf05270 */
[----:B------:R-:W-:-:S09]  /*3130*/  UISETP.NE.OR UP0, UPT, UR18, 0x1, UP0 ;  /* 0x000000011200788c */ /* 0x000fd20008705670 */
[----:B------:R-:W-:Y:S05]  /*3140*/  BRA.U UP0, `(.L_x_57) ;  /* 0x0000000500487547 */ /* 0x000fea000b800000 */
[----:B------:R-:W-:Y:S01]  /*3150*/  ISETP.GE.U32.AND P2, PT, R3, 0x2, PT ;  /* 0x000000020300780c */ /* 0x000fe20003f46070 */
[----:B------:R-:W-:Y:S01]  /*3160*/  IMAD.MOV.U32 R12, RZ, RZ, 0x1 ;  /* 0x00000001ff0c7424 */ /* 0x000fe200078e00ff */
[----:B------:R-:W-:Y:S02]  /*3170*/  CS2R R10, SRZ ;  /* 0x00000000000a7805 */ /* 0x000fe4000001ff00 */
[----:B------:R-:W-:Y:S01]  /*3180*/  CS2R R8, SRZ ;  /* 0x0000000000087805 */ /* 0x000fe2000001ff00 */
[----:B------:R-:W-:Y:S01]  /*3190*/  UMOV UR6, 0x400 ;  /* 0x0000040000067882 */ /* 0x000fe20000000000 */
[----:B------:R-:W-:Y:S01]  /*31a0*/  UMOV UR5, URZ ;  /* 0x000000ff00057c82 */ /* 0x000fe20008000000 */
[----:B------:R-:W-:-:S12]  /*31b0*/  ULEA UR6, UR55, UR6, 0x18 ;  /* 0x0000000637067291 */ /* 0x000fd8000f8ec0ff */
.L_x_61:
[----:B------:R-:W-:Y:S02]  /*31c0*/  LEA R0, R8, UR6, 0x3 ;  /* 0x0000000608007c11 */ /* 0x000fe4000f8e18ff */
[----:B------:R-:W-:-:S03]  /*31d0*/  SHF.L.U32 R5, R9, 0x1f, RZ ;  /* 0x0000001f09057819 */ /* 0x000fc600000006ff */
[----:B------:R-:W-:Y:S01]  /*31e0*/  VIADD R4, R0, 0x120 ;  /* 0x0000012000047836 */ /* 0x000fe20000000000 */
[----:B------:R-:W1:Y:S02]  /*31f0*/  SYNCS.PHASECHK.TRANS64.TRYWAIT P0, [R0+URZ+0x110], R5 ;  /* 0x00011005000075a7 */ /* 0x000e6400080011ff */
[----:B-1----:R-:W-:Y:S05]  /*3200*/  @!P0 BRA `(.L_x_58) ;  /* 0x0000006000c08947 */ /* 0x002fea0003800000 */
.L_x_163:
[----:B------:R-:W-:Y:S01]  /*3210*/  ULEA UR4, UR5, UR6, 0x3 ;  /* 0x0000000605047291 */ /* 0x000fe2000f8e18ff */
[----:B------:R-:W-:Y:S01]  /*3220*/  PRMT R4, RZ, 0x654, R4 ;  /* 0x00000654ff047816 */ /* 0x000fe20000000004 */
[----:B-1----:R-:W-:Y:S01]  /*3230*/  @!P2 IMAD.MOV.U32 R5, RZ, RZ, 0x10 ;  /* 0x00000010ff05a424 */ /* 0x002fe200078e00ff */
[----:B------:R-:W-:Y:S01]  /*3240*/  SHF.L.U32 R7, R12, 0x1f, RZ ;  /* 0x0000001f0c077819 */ /* 0x000fe200000006ff */
[----:B------:R-:W-:Y:S01]  /*3250*/  UIADD3 UR7, UPT, UPT, UR4, 0xd0, URZ ;  /* 0x000000d004077890 */ /* 0x000fe2000fffe0ff */
[----:B------:R1:W-:Y:S05]  /*3260*/  SYNCS.ARRIVE.TRANS64.RED.A1T0 RZ, [R4+URZ], RZ ;  /* 0x000000ff04ff79a7 */ /* 0x0003ea00081004ff */
[----:B------:R-:W-:Y:S01]  /*3270*/  IMAD.U32 R0, RZ, RZ, UR7 ;  /* 0x00000007ff007e24 */ /* 0x000fe2000f8e00ff */
[----:B------:R-:W2:Y:S04]  /*3280*/  SYNCS.PHASECHK.TRANS64.TRYWAIT P0, [UR4+0xe0], R7 ;  /* 0x0000e007ff0075a7 */ /* 0x000ea80008001104 */
[----:B------:R-:W-:Y:S01]  /*3290*/  PRMT R13, R3, 0x654, R0 ;  /* 0x00000654030d7816 */ /* 0x000fe20000000000 */
[----:B-12---:R-:W-:Y:S06]  /*32a0*/  @!P0 BRA `(.L_x_59) ;  /* 0x0000006000ac8947 */ /* 0x006fec0003800000 */
.L_x_165:
[----:B------:R-:W-:Y:S01]  /*32b0*/  ULEA UR8, UR5, UR6, 0x4 ;  /* 0x0000000605087291 */ /* 0x000fe2000f8e20ff */
[----:B------:R-:W-:Y:S01]  /*32c0*/  SEL R2, R13, R2, !P2 ;  /* 0x000000020d027207 */ /* 0x000fe20005000000 */
[----:B------:R-:W-:Y:S01]  /*32d0*/  UIADD3 UR9, UPT, UPT, UR4, 0xd0, URZ ;  /* 0x000000d004097890 */ /* 0x000fe2000fffe0ff */
[----:B-1----:R-:W-:Y:S01]  /*32e0*/  LEA R0, R11, UR6, 0x3 ;  /* 0x000000060b007c11 */ /* 0x002fe2000f8e18ff */
[----:B------:R-:W-:Y:S01]  /*32f0*/  UIADD3 UR8, UPT, UPT, UR8, 0x140, URZ ;  /* 0x0000014008087890 */ /* 0x000fe2000fffe0ff */
[----:B------:R1:W-:Y:S01]  /*3300*/  @!P2 SYNCS.ARRIVE.TRANS64.RED RZ, [R2+URZ], R5 ;  /* 0x0000000502ffa9a7 */ /* 0x0003e200080004ff */
[----:B------:R-:W-:Y:S01]  /*3310*/  UIADD3 UR4, UPT, UPT, UR5, 0x1, URZ ;  /* 0x0000000105047890 */ /* 0x000fe2000fffe0ff */
[----:B------:R-:W-:-:S03]  /*3320*/  VIADD R8, R8, 0x1 ;  /* 0x0000000108087836 */ /* 0x000fc60000000000 */
[----:B------:R-:W-:Y:S02]  /*3330*/  UISETP.NE.AND UP0, UPT, UR4, 0x2, UPT ;  /* 0x000000020400788c */ /* 0x000fe4000bf05270 */
[----:B------:R-:W-:Y:S01]  /*3340*/  ISETP.NE.AND P0, PT, R8, 0x2, PT ;  /* 0x000000020800780c */ /* 0x000fe20003f05270 */
[----:B------:R-:W-:Y:S06]  /*3350*/  UGETNEXTWORKID.BROADCAST [UR8], [UR9] ;  /* 0x00000000080073ca */ /* 0x000fec0008000100 */
[----:B------:R-:W-:Y:S02]  /*3360*/  USEL UR7, URZ, 0x1, UP0 ;  /* 0x00000001ff077887 */ /* 0x000fe40008000000 */
[----:B------:R-:W-:-:S04]  /*3370*/  USEL UR5, UR4, URZ, UP0 ;  /* 0x000000ff04057287 */ /* 0x000fc80008000000 */
[----:B------:R-:W-:Y:S02]  /*3380*/  LOP3.LUT R12, R12, UR7, RZ, 0x3c, !PT ;  /* 0x000000070c0c7c12 */ /* 0x000fe4000f8e3cff */
[----:B-1----:R-:W-:-:S04]  /*3390*/  SHF.L.U32 R5, R10, 0x1f, RZ ;  /* 0x0000001f0a057819 */ /* 0x002fc800000006ff */
[----:B------:R-:W1:Y:S02]  /*33a0*/  SYNCS.PHASECHK.TRANS64.TRYWAIT P1, [R0+URZ+0xd0], R5 ;  /* 0x0000d005000075a7 */ /* 0x000e6400080211ff */
[----:B-1----:R-:W-:Y:S05]  /*33b0*/  @!P1 BRA `(.L_x_60) ;  /* 0x0000006000809947 */ /* 0x002fea0003800000 */
.L_x_166:
[C---:B------:R-:W-:Y:S01]  /*33c0*/  LEA R4, R11.reuse, UR6, 0x4 ;  /* 0x000000060b047c11 */ /* 0x040fe2000f8e20ff */
[----:B-1----:R-:W-:Y:S01]  /*33d0*/  VIADD R0, R0, 0xe0 ;  /* 0x000000e000007836 */ /* 0x002fe20000000000 */
[----:B------:R-:W-:Y:S01]  /*33e0*/  SEL R8, R8, RZ, P0 ;  /* 0x000000ff08087207 */ /* 0x000fe20000000000 */
[----:B------:R-:W-:-:S03]  /*33f0*/  VIADD R11, R11, 0x1 ;  /* 0x000000010b0b7836 */ /* 0x000fc60000000000 */
[----:B------:R-:W1:Y:S01]  /*3400*/  LDS.128 R4, [R4+0x140] ;  /* 0x0001400004047984 */ /* 0x000e620000000c00 */
[----:B------:R-:W-:Y:S02]  /*3410*/  PRMT R0, RZ, 0x654, R0 ;  /* 0x00000654ff007816 */ /* 0x000fe40000000000 */
[C---:B------:R-:W-:Y:S01]  /*3420*/  ISETP.NE.AND P1, PT, R11.reuse, 0x2, PT ;  /* 0x000000020b00780c */ /* 0x040fe20003f25270 */
[----:B------:R-:W-:Y:S01]  /*3430*/  @!PT LDS RZ, [RZ] ;  /* 0x00000000fffff984 */ /* 0x000fe20000000800 */
[----:B------:R-:W-:Y:S01]  /*3440*/  @!PT LDS RZ, [RZ] ;  /* 0x00000000fffff984 */ /* 0x000fe20000000800 */
[----:B------:R-:W-:Y:S01]  /*3450*/  @!PT LDS RZ, [RZ] ;  /* 0x00000000fffff984 */ /* 0x000fe20000000800 */
[----:B------:R-:W-:Y:S01]  /*3460*/  @!PT LDS RZ, [RZ] ;  /* 0x00000000fffff984 */ /* 0x000fe20000000800 */
[----:B------:R2:W-:Y:S06]  /*3470*/  MEMBAR.ALL.CTA ;  /* 0x0000000000007992 */ /* 0x0005ec0000008000 */
[----:B--2---:R-:W2:Y:S01]  /*3480*/  FENCE.VIEW.ASYNC.S ;  /* 0x00000000000073c6 */ /* 0x004ea20000000000 */
[----:B------:R-:W-:Y:S01]  /*3490*/  SEL R11, R11, RZ, P1 ;  /* 0x000000ff0b0b7207 */ /* 0x000fe20000800000 */
[----:B--2---:R2:W-:Y:S01]  /*34a0*/  SYNCS.ARRIVE.TRANS64.RED.A1T0 RZ, [R0+URZ], RZ ;  /* 0x000000ff00ff79a7 */ /* 0x0045e200081004ff */
[----:B-1----:R-:W-:-:S02]  /*34b0*/  LOP3.LUT P3, RZ, R6, 0x1, RZ, 0xc0, !PT ;  /* 0x0000000106ff7812 */ /* 0x002fc4000786c0ff */
[----:B------:R-:W-:-:S04]  /*34c0*/  SEL R5, RZ, 0x1, P1 ;  /* 0x00000001ff057807 */ /* 0x000fc80000800000 */
[----:B------:R-:W-:Y:S02]  /*34d0*/  LOP3.LUT R10, R10, R5, RZ, 0x3c, !PT ;  /* 0x000000050a0a7212 */ /* 0x000fe400078e3cff */
[----:B--2---:R-:W-:-:S04]  /*34e0*/  SEL R0, RZ, 0x1, P0 ;  /* 0x00000001ff007807 */ /* 0x004fc80000000000 */
[----:B------:R-:W-:Y:S01]  /*34f0*/  LOP3.LUT R9, R9, R0, RZ, 0x3c, !PT ;  /* 0x0000000009097212 */ /* 0x000fe200078e3cff */
[----:B------:R-:W-:Y:S06]  /*3500*/  @P3 BRA `(.L_x_61) ;  /* 0xfffffffc002c3947 */ /* 0x000fec000383ffff */
[----:B------:R-:W-:Y:S01]  /*3510*/  ULEA UR4, UR5, UR6, 0x3 ;  /* 0x0000000605047291 */ /* 0x000fe2000f8e18ff */
[----:B------:R-:W-:-:S08]  /*3520*/  SHF.L.U32 R3, R12, 0x1f, RZ ;  /* 0x0000001f0c037819 */ /* 0x000fd000000006ff */
[----:B------:R-:W1:Y:S02]  /*3530*/  SYNCS.PHASECHK.TRANS64 P0, [UR4+0xe0], R3 ;  /* 0x0000e003ff0075a7 */ /* 0x000e640008001004 */
[----:B-1----:R-:W-:Y:S05]  /*3540*/  @P0 BRA `(.L_x_62) ;  /* 0x0000000000080947 */ /* 0x002fea0003800000 */
[----:B------:R-:W1:Y:S02]  /*3550*/  SYNCS.PHASECHK.TRANS64.TRYWAIT P0, [UR4+0xe0], R3 ;  /* 0x0000e003ff0075a7 */ /* 0x000e640008001104 */
[----:B-1----:R-:W-:Y:S05]  /*3560*/  @!P0 BRA `(.L_x_63) ;  /* 0x0000006000288947 */ /* 0x002fea0003800000 */
.L_x_62:
[----:B------:R-:W-:-:S04]  /*3570*/  UIADD3 UR7, UPT, UPT, UR5, 0x1, URZ ;  /* 0x0000000105077890 */ /* 0x000fc8000fffe0ff */
[----:B------:R-:W-:-:S04]  /*3580*/  UISETP.NE.AND UP0, UPT, UR7, 0x2, UPT ;  /* 0x000000020700788c */ /* 0x000fc8000bf05270 */
[----:B------:R-:W-:Y:S02]  /*3590*/  USEL UR8, URZ, 0x1, UP0 ;  /* 0x00000001ff087887 */ /* 0x000fe40008000000 */
[----:B------:R-:W-:-:S04]  /*35a0*/  USEL UR7, UR7, URZ, UP0 ;  /* 0x000000ff07077287 */ /* 0x000fc80008000000 */
[----:B------:R-:W-:Y:S01]  /*35b0*/  ULEA UR7, UR7, UR6, 0x3 ;  /* 0x0000000607077291 */ /* 0x000fe2000f8e18ff */
[----:B-1----:R-:W-:-:S04]  /*35c0*/  LOP3.LUT R3, R12, UR8, RZ, 0x3c, !PT ;  /* 0x000000080c037c12 */ /* 0x002fc8000f8e3cff */
[----:B------:R-:W-:-:S04]  /*35d0*/  SHF.L.U32 R0, R3, 0x1f, RZ ;  /* 0x0000001f03007819 */ /* 0x000fc800000006ff */
[----:B------:R-:W1:Y:S02]  /*35e0*/  SYNCS.PHASECHK.TRANS64 P0, [UR7+0xe0], R0 ;  /* 0x0000e000ff0075a7 */ /* 0x000e640008001007 */
[----:B-1----:R-:W-:Y:S05]  /*35f0*/  @P0 EXIT ;  /* 0x000000000000094d */ /* 0x002fea0003800000 */
[----:B------:R-:W-:Y:S02]  /*3600*/  SHF.L.U32 R3, R3, 0x1f, RZ ;  /* 0x0000001f03037819 */ /* 0x000fe400000006ff */
[----:B------:R-:W-:-:S07]  /*3610*/  MOV R0, UR7 ;  /* 0x0000000700007c02 */ /* 0x000fce0008000f00 */
.L_x_64:
[----:B-1----:R1:W2:Y:S02]  /*3620*/  SYNCS.PHASECHK.TRANS64.TRYWAIT P0, [R0+URZ+0xe0], R3 ;  /* 0x0000e003000075a7 */ /* 0x0022a400080011ff */
[----:B--2---:R-:W-:Y:S05]  /*3630*/  @!P0 NANOSLEEP.SYNCS 0x989680 ;  /* 0x009896800000895d */ /* 0x004fea0003900000 */
[----:B------:R-:W2:Y:S02]  /*3640*/  @!P0 SYNCS.PHASECHK.TRANS64 P0, [R0+URZ+0xe0], R3 ;  /* 0x0000e003000085a7 */ /* 0x000ea400080010ff */
[----:B--2---:R-:W-:Y:S05]  /*3650*/  @P0 EXIT ;  /* 0x000000000000094d */ /* 0x004fea0003800000 */
[----:B------:R-:W-:Y:S05]  /*3660*/  BRA `(.L_x_64) ;  /* 0xfffffffc00ec7947 */ /* 0x000fea000383ffff */
.L_x_57:
[----:B------:R-:W-:Y:S05]  /*3670*/  BRA.U UP5, `(.L_x_65) ;  /* 0x0000001905c87547 */ /* 0x000fea000b800000 */
[----:B------:R-:W-:Y:S01]  /*3680*/  UMOV UR5, 0x40 ;  /* 0x0000004000057882 */ /* 0x000fe20000000000 */
[----:B------:R-:W-:Y:S01]  /*3690*/  NOP ;  /* 0x0000000000007918 */ /* 0x000fe20000000000 */
[----:B------:R-:W-:Y:S01]  /*36a0*/  ULEA UR5, UR55, UR5, 0x18 ;  /* 0x0000000537057291 */ /* 0x000fe2000f8ec0ff */
[----:B------:R-:W-:Y:S02]  /*36b0*/  UMOV UR6, 0x400 ;  /* 0x0000040000067882 */ /* 0x000fe40000000000 */
[----:B------:R-:W-:-:S06]  /*36c0*/  ULEA UR6, UR55, UR6, 0x18 ;  /* 0x0000000637067291 */ /* 0x000fcc000f8ec0ff */
[----:B------:R-:W1:Y:S02]  /*36d0*/  LDS.U8 R3, [UR5+0x1c] ;  /* 0x00001c05ff037984 */ /* 0x000e640008000000 */
[----:B-1----:R-:W-:-:S13]  /*36e0*/  ISETP.NE.AND P0, PT, R3, RZ, PT ;  /* 0x000000ff0300720c */ /* 0x002fda0003f05270 */
[----:B------:R-:W-:Y:S05]  /*36f0*/  @P0 BRA `(.L_x_66) ;  /* 0x0000000400080947 */ /* 0x000fea0003800000 */
[----:B------:R-:W-:Y:S02]  /*3700*/  UISETP.NE.U32.AND UP1, UPT, UR73, 0x1, UPT ;  /* 0x000000014900788c */ /* 0x000fe4000bf25070 */
[----:B------:R-:W-:-:S07]  /*3710*/  UIADD3 UR7, UPT, UPT, UR5, 0x8, URZ ;  /* 0x0000000805077890 */ /* 0x000fce000fffe0ff */
[----:B------:R-:W-:Y:S05]  /*3720*/  BRA.U !UP1, `(.L_x_67) ;  /* 0x00000001099c7547 */ /* 0x000fea000b800000 */
[----:B------:R-:W-:Y:S01]  /*3730*/  ELECT P0, URZ, PT ;  /* 0x0000000000ff782f */ /* 0x000fe20003800000 */
[----:B------:R-:W-:-:S12]  /*3740*/  BSSY B0, `(.L_x_67) ;  /* 0x0000025000007945 */ /* 0x000fd80003800000 */
[----:B------:R-:W-:Y:S05]  /*3750*/  @!P0 BRA `(.L_x_68) ;  /* 0x00000000008c8947 */ /* 0x000fea0003800000 */
[----:B------:R-:W-:-:S05]  /*3760*/  UMOV UR4, 0x10 ;  /* 0x0000001000047882 */ /* 0x000fca0000000000 */
[----:B------:R-:W-:Y:S04]  /*3770*/  DEPBAR.LE SB1, 0x36 ;  /* 0x00009d800000791a */ /* 0x000fe80000000000 */
[----:B------:R-:W1:Y:S02]  /*3780*/  UTCATOMSWS.2CTA.FIND_AND_SET.ALIGN UP0, UR4, UR4 ;  /* 0x00000004000475e3 */ /* 0x000e640008200800 */
[----:B-1----:R-:W-:Y:S01]  /*3790*/  MOV R10, UR4 ;  /* 0x00000004000a7c02 */ /* 0x002fe20008000f00 */
[----:B------:R-:W-:Y:S06]  /*37a0*/  BRA.U UP0, `(.L_x_69) ;  /* 0x0000000100187547 */ /* 0x000fec000b800000 */
.L_x_70:
[----:B------:R-:W-:Y:S05]  /*37b0*/  NANOSLEEP 0x64 ;  /* 0x000000640000795d */ /* 0x000fea0003800000 */
[----:B------:R-:W-:-:S05]  /*37c0*/  UMOV UR4, 0x10 ;  /* 0x0000001000047882 */ /* 0x000fca0000000000 */
[----:B------:R-:W-:Y:S04]  /*37d0*/  DEPBAR.LE SB1, 0x36 ;  /* 0x00009d800000791a */ /* 0x000fe80000000000 */
[----:B------:R-:W1:Y:S02]  /*37e0*/  UTCATOMSWS.2CTA.FIND_AND_SET.ALIGN UP0, UR4, UR4 ;  /* 0x00000004000475e3 */ /* 0x000e640008200800 */
[----:B-1----:R-:W-:Y:S01]  /*37f0*/  MOV R10, UR4 ;  /* 0x00000004000a7c02 */ /* 0x002fe20008000f00 */
[----:B------:R-:W-:Y:S05]  /*3800*/  BRA.U !UP0, `(.L_x_70) ;  /* 0xfffffffd08e87547 */ /* 0x000fea000b83ffff */
.L_x_69:
[----:B------:R-:W1:Y:S01]  /*3810*/  LDS R6, [UR5+0x10] ;  /* 0x00001005ff067984 */ /* 0x000e620008000800 */
[----:B------:R-:W-:Y:S01]  /*3820*/  IMAD.U32 R3, RZ, RZ, UR6 ;  /* 0x00000006ff037e24 */ /* 0x000fe2000f8e00ff */
[----:B------:R-:W-:-:S03]  /*3830*/  MOV R4, UR72 ;  /* 0x0000004800047c02 */ /* 0x000fc60008000f00 */
[----:B------:R-:W-:Y:S01]  /*3840*/  VIADD R3, R3, 0x160 ;  /* 0x0000016003037836 */ /* 0x000fe20000000000 */
[----:B-1----:R-:W-:-:S04]  /*3850*/  SHF.L.U32 R6, R6, 0x1f, RZ ;  /* 0x0000001f06067819 */ /* 0x002fc800000006ff */
[----:B------:R-:W1:Y:S02]  /*3860*/  SYNCS.PHASECHK.TRANS64.TRYWAIT P0, [UR5+0x8], R6 ;  /* 0x00000806ff0075a7 */ /* 0x000e640008001105 */
[----:B-1----:R-:W-:Y:S05]  /*3870*/  @P0 BRA `(.L_x_71) ;  /* 0x0000000000080947 */ /* 0x002fea0003800000 */
[----:B------:R-:W1:Y:S02]  /*3880*/  SYNCS.PHASECHK.TRANS64.TRYWAIT P0, [UR5+0x8], R6 ;  /* 0x00000806ff0075a7 */ /* 0x000e640008001105 */
[----:B-1----:R-:W-:Y:S05]  /*3890*/  @!P0 BRA `(.L_x_72) ;  /* 0x0000005c00748947 */ /* 0x002fea0003800000 */
.L_x_71:
[----:B------:R-:W-:Y:S01]  /*38a0*/  PRMT R4, R4, 0x654, R3 ;  /* 0x0000065404047816 */ /* 0x000fe20000000003 */
[----:B------:R-:W-:Y:S01]  /*38b0*/  HFMA2 R3, -RZ, RZ, 0, 5.9604644775390625e-08 ;  /* 0x00000001ff037431 */ /* 0x000fe200000001ff */
[----:B------:R-:W-:Y:S01]  /*38c0*/  UPRMT UR4, UR72, 0x654, UR7 ;  /* 0x0000065448047896 */ /* 0x000fe20008000007 */
[----:B------:R-:W-:Y:S02]  /*38d0*/  IMAD.MOV.U32 R7, RZ, RZ, 0xffff ;  /* 0x0000ffffff077424 */ /* 0x000fe400078e00ff */
[----:B-1----:R-:W-:Y:S02]  /*38e0*/  IMAD.MOV.U32 R6, RZ, RZ, 0x4 ;  /* 0x00000004ff067424 */ /* 0x002fe400078e00ff */
[----:B------:R-:W-:Y:S01]  /*38f0*/  IMAD.SHL.U32 R9, R10, 0x20, RZ ;  /* 0x000000200a097824 */ /* 0x000fe200078e00ff */
[----:B------:R-:W-:Y:S02]  /*3900*/  MOV R5, UR4 ;  /* 0x0000000400057c02 */ /* 0x000fe40008000f00 */
[-C--:B------:R-:W-:Y:S01]  /*3910*/  SHF.L.U32 R8, R7, R10.reuse, RZ ;  /* 0x0000000a07087219 */ /* 0x080fe200000006ff */
[----:B------:R1:W-:Y:S01]  /*3920*/  SYNCS.ARRIVE.TRANS64.RED RZ, [UR4], R6 ;  /* 0x00000006ffff79a7 */ /* 0x0003e20008000404 */
[----:B------:R-:W-:Y:S01]  /*3930*/  SHF.L.U32 R7, R3, R10, RZ ;  /* 0x0000000a03077219 */ /* 0x000fe200000006ff */
[----:B------:R1:W-:Y:S04]  /*3940*/  STS [UR6+0x160], R9 ;  /* 0x00016009ff007988 */ /* 0x0003e80008000806 */
[----:B------:R1:W-:Y:S04]  /*3950*/  STAS [R4.64], R10 ;  /* 0x0000000a04007dbd */ /* 0x0003e8000c0008ff */
[----:B------:R1:W-:Y:S04]  /*3960*/  ATOMS.OR RZ, [UR5+0x14], R8 ;  /* 0x00001408ffff798c */ /* 0x0003e8000b000005 */
[----:B------:R1:W-:Y:S04]  /*3970*/  ATOMS.OR RZ, [UR5+0x18], R7 ;  /* 0x00001807ffff798c */ /* 0x0003e8000b000005 */
[----:B------:R1:W-:Y:S02]  /*3980*/  ATOMS.XOR RZ, [UR5+0x10], R3 ;  /* 0x00001003ffff798c */ /* 0x0003e4000b800005 */
.L_x_68:
[----:B------:R-:W-:Y:S05]  /*3990*/  BSYNC B0 ;  /* 0x0000000000007941 */ /* 0x000fea0003800000 */
.L_x_67:
[----:B------:R-:W-:Y:S05]  /*39a0*/  BRA.U UP1, `(.L_x_73) ;  /* 0x00000001016c7547 */ /* 0x000fea000b800000 */
[----:B------:R-:W-:-:S03]  /*39b0*/  UMOV UR4, 0xffffffff ;  /* 0xffffffff00047882 */ /* 0x000fc60000000000 */
[----:B------:R-:W-:Y:S05]  /*39c0*/  BRA.DIV UR4, `(.L_x_74) ;  /* 0x0000005e04407947 */ /* 0x000fea000b800000 */
[----:B------:R-:W-:-:S13]  /*39d0*/  ELECT P0, URZ, PT ;  /* 0x0000000000ff782f */ /* 0x000fda0003800000 */
.L_x_170:
[----:B------:R-:W-:Y:S05]  /*39e0*/  @!P0 BRA `(.L_x_73) ;  /* 0x00000000005c8947 */ /* 0x000fea0003800000 */
[----:B-1----:R-:W1:Y:S02]  /*39f0*/  LDS R4, [UR5+0x10] ;  /* 0x00001005ff047984 */ /* 0x002e640008000800 */
[----:B-1----:R-:W-:-:S04]  /*3a00*/  SHF.L.U32 R4, R4, 0x1f, RZ ;  /* 0x0000001f04047819 */ /* 0x002fc800000006ff */
[----:B------:R-:W1:Y:S02]  /*3a10*/  SYNCS.PHASECHK.TRANS64.TRYWAIT P0, [UR5+0x8], R4 ;  /* 0x00000804ff0075a7 */ /* 0x000e640008001105 */
[----:B-1----:R-:W-:Y:S05]  /*3a20*/  @P0 BRA `(.L_x_75) ;  /* 0x0000000000080947 */ /* 0x002fea0003800000 */
[----:B------:R-:W1:Y:S02]  /*3a30*/  SYNCS.PHASECHK.TRANS64.TRYWAIT P0, [UR5+0x8], R4 ;  /* 0x00000804ff0075a7 */ /* 0x000e640008001105 */
[----:B-1----:R-:W-:Y:S05]  /*3a40*/  @!P0 BRA `(.L_x_76) ;  /* 0x0000005c00448947 */ /* 0x002fea0003800000 */
.L_x_75:
[----:B------:R-:W2:Y:S01]  /*3a50*/  LDS R6, [UR6+0x160] ;  /* 0x00016006ff067984 */ /* 0x000ea20008000800 */
[----:B-1----:R-:W-:Y:S02]  /*3a60*/  HFMA2 R3, -RZ, RZ, 0, 5.9604644775390625e-08 ;  /* 0x00000001ff037431 */ /* 0x002fe400000001ff */
[----:B------:R-:W-:Y:S01]  /*3a70*/  IMAD.MOV.U32 R4, RZ, RZ, 0xffff ;  /* 0x0000ffffff047424 */ /* 0x000fe200078e00ff */
[----:B------:R-:W-:Y:S01]  /*3a80*/  UPRMT UR4, UR72, 0x654, UR7 ;  /* 0x0000065448047896 */ /* 0x000fe20008000007 */
[----:B--2---:R-:W-:-:S03]  /*3a90*/  IMAD.SHL.U32 R5, R6, 0x20, RZ ;  /* 0x0000002006057824 */ /* 0x004fc600078e00ff */
[-C--:B------:R-:W-:Y:S02]  /*3aa0*/  SHF.L.U32 R4, R4, R6.reuse, RZ ;  /* 0x0000000604047219 */ /* 0x080fe400000006ff */
[----:B------:R-:W-:Y:S01]  /*3ab0*/  SHF.L.U32 R6, R3, R6, RZ ;  /* 0x0000000603067219 */ /* 0x000fe200000006ff */
[----:B------:R2:W-:Y:S04]  /*3ac0*/  STS [UR6+0x160], R5 ;  /* 0x00016005ff007988 */ /* 0x0005e80008000806 */
[----:B------:R2:W-:Y:S04]  /*3ad0*/  ATOMS.OR RZ, [UR5+0x14], R4 ;  /* 0x00001404ffff798c */ /* 0x0005e8000b000005 */
[----:B------:R2:W-:Y:S01]  /*3ae0*/  ATOMS.OR RZ, [UR5+0x18], R6 ;  /* 0x00001806ffff798c */ /* 0x0005e2000b000005 */
[----:B------:R-:W-:Y:S03]  /*3af0*/  SYNCS.ARRIVE.TRANS64.RED.A1T0 RZ, [UR4], RZ ;  /* 0x000000ffffff79a7 */ /* 0x000fe60008100404 */
[----:B------:R2:W-:Y:S01]  /*3b00*/  ATOMS.XOR RZ, [UR5+0x10], R3 ;  /* 0x00001003ffff798c */ /* 0x0005e2000b800005 */
[----:B------:R-:W-:Y:S05]  /*3b10*/  BRA `(.L_x_73) ;  /* 0x0000000000107947 */ /* 0x000fea0003800000 */
.L_x_66:
[----:B------:R-:W-:Y:S02]  /*3b20*/  MOV R3, 0xffffffff ;  /* 0xffffffff00037802 */ /* 0x000fe40000000f00 */
[----:B------:R-:W-:-:S03]  /*3b30*/  MOV R4, 0x3b60 ;  /* 0x00003b6000047802 */ /* 0x000fc60000000f00 */
[----:B------:R1:W-:Y:S04]  /*3b40*/  STS [UR6+0x160], R3 ;  /* 0x00016003ff007988 */ /* 0x0003e80008000806 */
[----:B-1---5:R-:W-:Y:S05]  /*3b50*/  CALL.REL.NOINC `($__internal_1_$__cuda_sm10x_tcgen05_guardrail_trap_phase_invalid_during_alloc) ;  /* 0x0000006000747944 */ /* 0x022fea0003c00000 */
.L_x_73:
[----:B------:R-:W-:Y:S05]  /*3b60*/  WARPSYNC.ALL ;  /* 0x0000000000007948 */ /* 0x000fea0003800000 */
[----:B------:R-:W3:Y:S01]  /*3b70*/  S2UR UR34, SR_CgaCtaId ;  /* 0x00000000002279c3 */ /* 0x000ee20000008800 */
[----:B------:R-:W-:Y:S01]  /*3b80*/  UMOV UR4, 0x400 ;  /* 0x0000040000047882 */ /* 0x000fe20000000000 */
[----:B------:R-:W-:-:S06]  /*3b90*/  NOP ;  /* 0x0000000000007918 */ /* 0x000fcc0000000000 */
[----:B------:R-:W-:Y:S06]  /*3ba0*/  BAR.ARV 0x6, 0xa0 ;  /* 0x0182800000007b1d */ /* 0x000fec0000002000 */
[----:B------:R-:W4:Y:S01]  /*3bb0*/  LDCU UR11, c[0x0][0x38c] ;  /* 0x00007180ff0b77ac */ /* 0x000f220008000800 */
[----:B------:R-:W-:Y:S01]  /*3bc0*/  LOP3.LUT R2, R2, 0xffff, RZ, 0xc0, !PT ;  /* 0x0000ffff02027812 */ /* 0x000fe200078ec0ff */
[----:B-1----:R-:W-:Y:S01]  /*3bd0*/  IMAD.MOV.U32 R10, RZ, RZ, 0x1 ;  /* 0x00000001ff0a7424 */ /* 0x002fe200078e00ff */
[----:B------:R-:W-:Y:S02]  /*3be0*/  LOP3.LUT R0, R0, 0xffff, RZ, 0xc0, !PT ;  /* 0x0000ffff00007812 */ /* 0x000fe400078ec0ff */
[----:B------:R-:W-:-:S02]  /*3bf0*/  CS2R R8, SRZ ;  /* 0x0000000000087805 */ /* 0x000fc4000001ff00 */
[----:B------:R-:W-:Y:S01]  /*3c00*/  R2UR UR43, R2 ;  /* 0x00000000022b72ca */ /* 0x000fe200000e0000 */
[----:B------:R-:W1:Y:S01]  /*3c10*/  LDCU UR63, c[0x0][0x370] ;  /* 0x00006e00ff3f77ac */ /* 0x000e620008000800 */
[----:B------:R-:W-:Y:S01]  /*3c20*/  R2UR UR65, R0 ;  /* 0x00000000004172ca */ /* 0x000fe200000e0000 */
[----:B---3--:R-:W-:Y:S01]  /*3c30*/  ULEA UR34, UR34, UR4, 0x18 ;  /* 0x0000000422227291 */ /* 0x008fe2000f8ec0ff */
[----:B------:R-:W-:Y:S01]  /*3c40*/  UMOV UR61, URZ ;  /* 0x000000ff003d7c82 */ /* 0x000fe20008000000 */
[----:B------:R-:W-:Y:S02]  /*3c50*/  UISETP.GE.AND UP5, UPT, UR42, 0x1, UPT ;  /* 0x000000012a00788c */ /* 0x000fe4000bfa6270 */
[----:B------:R-:W-:Y:S02]  /*3c60*/  UIADD3 UR6, UPT, UPT, UR34, 0x6400, URZ ;  /* 0x0000640022067890 */ /* 0x000fe4000fffe0ff */
[----:B------:R-:W-:-:S03]  /*3c70*/  UIADD3 UR5, UPT, UPT, UR34, 0x2a400, URZ ;  /* 0x0002a40022057890 */ /* 0x000fc6000fffe0ff */
[----:B--2---:R-:W2:Y:S01]  /*3c80*/  LDS R3, [UR34+0x160] ;  /* 0x00016022ff037984 */ /* 0x004ea20008000800 */
[----:B----4-:R-:W-:Y:S02]  /*3c90*/  UIADD3 UR11, UPT, UPT, UR11, 0xff, URZ ;  /* 0x000000ff0b0b7890 */ /* 0x010fe4000fffe0ff */
[----:B------:R-:W-:Y:S02]  /*3ca0*/  UIADD3 UR4, UPT, UPT, UR34, 0x33400, URZ ;  /* 0x0003340022047890 */ /* 0x000fe4000fffe0ff */
[----:B------:R-:W-:Y:S02]  /*3cb0*/  UIADD3 UR7, UPT, UPT, UR34, 0x35800, URZ ;  /* 0x0003580022077890 */ /* 0x000fe4000fffe0ff */
[----:B------:R-:W-:Y:S02]  /*3cc0*/  USHF.R.U32.HI UR10, URZ, 0x4, UR6 ;  /* 0x00000004ff0a7899 */ /* 0x000fe40008011606 */
[----:B------:R-:W-:Y:S02]  /*3cd0*/  USHF.R.U32.HI UR8, URZ, 0x4, UR5 ;  /* 0x00000004ff087899 */ /* 0x000fe40008011605 */
[----:B------:R-:W-:-:S02]  /*3ce0*/  USHF.R.S32.HI UR9, URZ, 0x1f, UR11 ;  /* 0x0000001fff097899 */ /* 0x000fc4000801140b */
[----:B------:R-:W-:Y:S02]  /*3cf0*/  USHF.R.U32.HI UR6, URZ, 0x4, UR4 ;  /* 0x00000004ff067899 */ /* 0x000fe40008011604 */
[----:B------:R-:W-:Y:S02]  /*3d00*/  USHF.R.U32.HI UR5, URZ, 0x4, UR7 ;  /* 0x00000004ff057899 */ /* 0x000fe40008011607 */
[----:B------:R-:W-:Y:S02]  /*3d10*/  ULEA.HI UR4, UR9, UR11, URZ, 0x8 ;  /* 0x0000000b09047291 */ /* 0x000fe4000f8f40ff */
[----:B------:R-:W-:Y:S02]  /*3d20*/  ULOP3.LUT UR6, UR6, 0x3fff, URZ, 0xc0, !UPT ;  /* 0x00003fff06067892 */ /* 0x000fe4000f8ec0ff */
[----:B------:R-:W-:Y:S02]  /*3d30*/  ULOP3.LUT UR5, UR5, 0x3fff, URZ, 0xc0, !UPT ;  /* 0x00003fff05057892 */ /* 0x000fe4000f8ec0ff */
[----:B------:R-:W-:-:S02]  /*3d40*/  USHF.R.S32.HI UR64, URZ, 0x8, UR4 ;  /* 0x00000008ff407899 */ /* 0x000fc40008011404 */
[----:B------:R-:W-:Y:S02]  /*3d50*/  ULOP3.LUT UR56, UR6, 0x10000, URZ, 0xfc, !UPT ;  /* 0x0001000006387892 */ /* 0x000fe4000f8efcff */
[----:B------:R-:W-:Y:S02]  /*3d60*/  ULOP3.LUT UR57, UR5, 0x10000, URZ, 0xfc, !UPT ;  /* 0x0001000005397892 */ /* 0x000fe4000f8efcff */
[----:B------:R-:W-:Y:S02]  /*3d70*/  ULOP3.LUT UR10, UR10, 0x3fff, URZ, 0xc0, !UPT ;  /* 0x00003fff0a0a7892 */ /* 0x000fe4000f8ec0ff */
[----:B------:R-:W-:Y:S02]  /*3d80*/  ULOP3.LUT UR8, UR8, 0x3fff, URZ, 0xc0, !UPT ;  /* 0x00003fff08087892 */ /* 0x000fe4000f8ec0ff */
[----:B------:R-:W-:Y:S02]  /*3d90*/  UISETP.LT.AND UP0, UPT, UR64, 0x1, UPT ;  /* 0x000000014000788c */ /* 0x000fe4000bf01270 */
[----:B------:R-:W-:Y:S01]  /*3da0*/  UISETP.NE.AND UP4, UPT, UR42, 0x1, UPT ;  /* 0x000000012a00788c */ /* 0x000fe2000bf85270 */
[----:B------:R-:W3:Y:S01]  /*3db0*/  LDCU UR62, c[0x0][0x374] ;  /* 0x00006e80ff3e77ac */ /* 0x000ee20008000800 */
[----:B--2---:R-:W-:Y:S01]  /*3dc0*/  R2UR UR29, R3 ;  /* 0x00000000031d72ca */ /* 0x004fe200000e0000 */
[----:B------:R-:W-:Y:S01]  /*3dd0*/  IMAD.MOV.U32 R3, RZ, RZ, RZ ;  /* 0x000000ffff037224 */ /* 0x000fe200078e00ff */
[----:B------:R-:W-:-:S02]  /*3de0*/  ULOP3.LUT UR54, UR10, 0x10000, URZ, 0xfc, !UPT ;  /* 0x000100000a367892 */ /* 0x000fc4000f8efcff */
[----:B------:R-:W-:Y:S02]  /*3df0*/  ULOP3.LUT UR55, UR8, 0x10000, URZ, 0xfc, !UPT ;  /* 0x0001000008377892 */ /* 0x000fe4000f8efcff */
[----:B------:R-:W-:Y:S02]  /*3e00*/  USEL UR70, UR64, 0x1, !UP0 ;  /* 0x0000000140467887 */ /* 0x000fe4000c000000 */
[----:B------:R-:W-:Y:S01]  /*3e10*/  UISETP.NE.AND UP3, UPT, UR73, URZ, UPT ;  /* 0x000000ff4900728c */ /* 0x000fe2000bf65270 */
[----:B------:R-:W-:Y:S01]  /*3e20*/  UMOV UR32, URZ ;  /* 0x000000ff00207c82 */ /* 0x000fe20008000000 */
[----:B------:R-:W-:-:S03]  /*3e30*/  UMOV UR30, URZ ;  /* 0x000000ff001e7c82 */ /* 0x000fc60008000000 */
[----:B------:R-:W-:Y:S02]  /*3e40*/  UIADD3 UR46, UPT, UPT, UR29, 0x80, URZ ;  /* 0x000000801d2e7890 */ /* 0x000fe4000fffe0ff */
[----:B------:R-:W-:Y:S02]  /*3e50*/  UIADD3 UR52, UPT, UPT, UR29, 0x84, URZ ;  /* 0x000000841d347890 */ /* 0x000fe4000fffe0ff */
[----:B------:R-:W-:Y:S02]  /*3e60*/  UIADD3 UR50, UPT, UPT, UR29, -0x7fffff80, URZ ;  /* 0x800000801d327890 */ /* 0x000fe4000fffe0ff */
[----:B------:R-:W-:Y:S02]  /*3e70*/  UIADD3 UR48, UPT, UPT, UR29, -0x7fffff7c, URZ ;  /* 0x800000841d307890 */ /* 0x000fe4000fffe0ff */
[----:B------:R-:W-:Y:S02]  /*3e80*/  USHF.R.U32.HI UR7, URZ, 0x11, UR46 ;  /* 0x00000011ff077899 */ /* 0x000fe4000801162e */
[----:B------:R-:W-:-:S02]  /*3e90*/  USHF.R.U32.HI UR6, URZ, 0x11, UR50 ;  /* 0x00000011ff067899 */ /* 0x000fc40008011632 */
[----:B------:R-:W-:Y:S02]  /*3ea0*/  USHF.R.U32.HI UR5, URZ, 0x11, UR52 ;  /* 0x00000011ff057899 */ /* 0x000fe40008011634 */
[----:B------:R-:W-:Y:S02]  /*3eb0*/  USHF.R.U32.HI UR4, URZ, 0x11, UR48 ;  /* 0x00000011ff047899 */ /* 0x000fe40008011630 */
[----:B------:R-:W-:Y:S02]  /*3ec0*/  ULOP3.LUT UR7, UR7, 0x6000, URZ, 0xc0, !UPT ;  /* 0x0000600007077892 */ /* 0x000fe4000f8ec0ff */
[----:B------:R-:W-:Y:S02]  /*3ed0*/  ULOP3.LUT UR6, UR6, 0x6000, URZ, 0xc0, !UPT ;  /* 0x0000600006067892 */ /* 0x000fe4000f8ec0ff */
[----:B------:R-:W-:Y:S02]  /*3ee0*/  ULOP3.LUT UR5, UR5, 0x6000, URZ, 0xc0, !UPT ;  /* 0x0000600005057892 */ /* 0x000fe4000f8ec0ff */
[----:B------:R-:W-:-:S02]  /*3ef0*/  ULOP3.LUT UR4, UR4, 0x6000, URZ, 0xc0, !UPT ;  /* 0x0000600004047892 */ /* 0x000fc4000f8ec0ff */
[----:B------:R-:W-:Y:S02]  /*3f00*/  UIADD3 UR71, UPT, UPT, UR29, 0x88, URZ ;  /* 0x000000881d477890 */ /* 0x000fe4000fffe0ff */
[----:B------:R-:W-:Y:S02]  /*3f10*/  ULOP3.LUT UR69, UR7, 0x1090, URZ, 0xfc, !UPT ;  /* 0x0000109007457892 */ /* 0x000fe4000f8efcff */
[----:B------:R-:W-:Y:S02]  /*3f20*/  ULOP3.LUT UR68, UR6, 0x1090, URZ, 0xfc, !UPT ;  /* 0x0000109006447892 */ /* 0x000fe4000f8efcff */
[----:B------:R-:W-:Y:S02]  /*3f30*/  ULOP3.LUT UR67, UR5, 0x1090, URZ, 0xfc, !UPT ;  /* 0x0000109005437892 */ /* 0x000fe4000f8efcff */
[----:B-1-3--:R-:W-:-:S12]  /*3f40*/  ULOP3.LUT UR66, UR4, 0x1090, URZ, 0xfc, !UPT ;  /* 0x0000109004427892 */ /* 0x00afd8000f8efcff */
.L_x_86:
[C---:B------:R-:W-:Y:S02]  /*3f50*/  LEA R2, R9.reuse, UR34, 0x3 ;  /* 0x0000002209027c11 */ /* 0x040fe4000f8e18ff */
[----:B------:R-:W-:Y:S02]  /*3f60*/  SHF.L.U32 R5, R8, 0x1f, RZ ;  /* 0x0000001f08057819 */ /* 0x000fe400000006ff */
[----:B------:R-:W-:Y:S02]  /*3f70*/  LEA R6, R9, UR34, 0x4 ;  /* 0x0000002209067c11 */ /* 0x000fe4000f8e20ff */
[----:B------:R-:W1:Y:S02]  /*3f80*/  SYNCS.PHASECHK.TRANS64.TRYWAIT P0, [R2+URZ+0xd0], R5 ;  /* 0x0000d005020075a7 */ /* 0x000e6400080011ff */
[----:B-1-3--:R-:W-:Y:S05]  /*3f90*/  @!P0 BRA `(.L_x_77) ;  /* 0x0000005800088947 */ /* 0x00afea0003800000 */
.L_x_171:
[----:B-1----:R-:W1:Y:S01]  /*3fa0*/  LDS.128 R4, [R6+0x140] ;  /* 0x0001400006047984 */ /* 0x002e620000000c00 */
[----:B------:R-:W-:Y:S01]  /*3fb0*/  @!PT LDS RZ, [RZ] ;  /* 0x00000000fffff984 */ /* 0x000fe20000000800 */
[----:B------:R-:W-:Y:S01]  /*3fc0*/  @!PT LDS RZ, [RZ] ;  /* 0x00000000fffff984 */ /* 0x000fe20000000800 */
[----:B------:R-:W-:Y:S01]  /*3fd0*/  @!PT LDS RZ, [RZ] ;  /* 0x00000000fffff984 */ /* 0x000fe20000000800 */
[----:B------:R-:W-:Y:S01]  /*3fe0*/  @!PT LDS RZ, [RZ] ;  /* 0x00000000fffff984 */ /* 0x000fe20000000800 */
[----:B------:R2:W-:Y:S06]  /*3ff0*/  MEMBAR.ALL.CTA ;  /* 0x0000000000007992 */ /* 0x0005ec0000008000 */
[----:B--2---:R-:W2:Y:S01]  /*4000*/  FENCE.VIEW.ASYNC.S ;  /* 0x00000000000073c6 */ /* 0x004ea20000000000 */
[----:B-1----:R-:W-:-:S13]  /*4010*/  LOP3.LUT P0, RZ, R6, 0x1, RZ, 0xc0, !PT ;  /* 0x0000000106ff7812 */ /* 0x002fda000780c0ff */
[----:B--2---:R-:W-:Y:S01]  /*4020*/  VOTEU.ANY UP2, P0 ;  /* 0x0000000000ff7886 */ /* 0x004fe20000040100 */
[----:B------:R-:W-:-:S13]  /*4030*/  PLOP3.LUT P0, PT, PT, PT, UP2, 0x80, 0x8 ;  /* 0x000000000008781c */ /* 0x000fda0003f0f028 */
[----:B------:R-:W-:Y:S02]  /*4040*/  @P0 MOV R0, R4 ;  /* 0x0000000400000202 */ /* 0x000fe40000000f00 */
[----:B------:R-:W-:Y:S02]  /*4050*/  @P0 LOP3.LUT R4, R5, 0xffff, RZ, 0xc0, !PT ;  /* 0x0000ffff05040812 */ /* 0x000fe400078ec0ff */
[----:B------:R-:W-:Y:S01]  /*4060*/  @P0 R2UR UR5, R0 ;  /* 0x00000000000502ca */ /* 0x000fe200000e0000 */
[----:B------:R-:W-:Y:S01]  /*4070*/  VIADD R0, R2, 0xe0 ;  /* 0x000000e002007836 */ /* 0x000fe20000000000 */
[----:B------:R-:W-:-:S04]  /*4080*/  @P0 R2UR UR4, R4 ;  /* 0x00000000040402ca */ /* 0x000fc800000e0000 */
[----:B------:R-:W-:-:S04]  /*4090*/  PRMT R0, RZ, 0x654, R0 ;  /* 0x00000654ff007816 */ /* 0x000fc80000000000 */
[----:B------:R1:W-:Y:S03]  /*40a0*/  SYNCS.ARRIVE.TRANS64.RED.A1T0 RZ, [R0+URZ], RZ ;  /* 0x000000ff00ff79a7 */ /* 0x0003e600081004ff */
[----:B------:R-:W-:Y:S02]  /*40b0*/  @UP2 UMOV UR60, UR5 ;  /* 0x00000005003c2c82 */ /* 0x000fe40008000000 */
[----:B------:R-:W-:Y:S01]  /*40c0*/  @UP2 UMOV UR58, UR4 ;  /* 0x00000004003a2c82 */ /* 0x000fe20008000000 */
[----:B------:R-:W-:Y:S05]  /*40d0*/  BRA.U !UP5, `(.L_x_78) ;  /* 0x000000010dd07547 */ /* 0x000fea000b800000 */
[----:B------:R-:W2:Y:S01]  /*40e0*/  LDCU.128 UR12, c[0x0][0xf10] ;  /* 0x0001e200ff0c77ac */ /* 0x000ea20008000c00 */
[----:B------:R-:W3:Y:S01]  /*40f0*/  LDCU UR21, c[0x0][0xf20] ;  /* 0x0001e400ff1577ac */ /* 0x000ee20008000800 */
[----:B------:R-:W4:Y:S01]  /*4100*/  LDCU UR20, c[0x0][0xf0c] ;  /* 0x0001e180ff1477ac */ /* 0x000f220008000800 */
[----:B------:R-:W1:Y:S01]  /*4110*/  LDCU.64 UR8, c[0x0][0xf28] ;  /* 0x0001e500ff0877ac */ /* 0x000e620008000a00 */
[----:B--2---:R-:W-:Y:S02]  /*4120*/  UIMAD.WIDE.U32 UR6, UR62, UR15, URZ ;  /* 0x0000000f3e0672a5 */ /* 0x004fe4000f8e00ff */
[----:B------:R-:W-:Y:S02]  /*4130*/  UIMAD.WIDE.U32 UR4, UR63, UR12, URZ ;  /* 0x0000000c3f0472a5 */ /* 0x000fe4000f8e00ff */
[----:B------:R-:W-:Y:S02]  /*4140*/  UISETP.NE.AND UP0, UPT, UR14, 0x1, UPT ;  /* 0x000000010e00788c */ /* 0x000fe4000bf05270 */
[----:B------:R-:W-:Y:S01]  /*4150*/  UIMAD.WIDE.U32 UR18, UR58, UR15, URZ ;  /* 0x0000000f3a1272a5 */ /* 0x000fe2000f8e00ff */
[----:B------:R-:W-:-:S02]  /*4160*/  UMOV UR6, UR7 ;  /* 0x0000000700067c82 */ /* 0x000fc40008000000 */
[----:B------:R-:W-:Y:S01]  /*4170*/  UMOV UR4, UR5 ;  /* 0x0000000500047c82 */ /* 0x000fe20008000000 */
[----:B---3--:R-:W-:Y:S02]  /*4180*/  USHF.R.U32.HI UR6, URZ, UR21, UR6 ;  /* 0x00000015ff067299 */ /* 0x008fe40008011606 */
[----:B----4-:R-:W-:Y:S02]  /*4190*/  UISETP.NE.AND UP1, UPT, UR20, 0x1, UPT ;  /* 0x000000011400788c */ /* 0x010fe4000bf25270 */
[----:B------:R-:W-:Y:S02]  /*41a0*/  USHF.R.U32.HI UR4, URZ, UR13, UR4 ;  /* 0x0000000dff047299 */ /* 0x000fe40008011604 */
[----:B------:R-:W-:Y:S02]  /*41b0*/  USEL UR5, UR62, UR6, !UP0 ;  /* 0x000000063e057287 */ /* 0x000fe4000c000000 */
[----:B------:R-:W-:Y:S02]  /*41c0*/  USEL UR6, UR63, UR4, !UP1 ;  /* 0x000000043f067287 */ /* 0x000fe4000c800000 */
[----:B-1----:R-:W-:Y:S01]  /*41d0*/  UIMAD.WIDE.U32 UR10, UR5, UR8, URZ ;  /* 0x00000008050a72a5 */ /* 0x002fe2000f8e00ff */
[----:B------:R-:W-:Y:S01]  /*41e0*/  UMOV UR4, UR19 ;  /* 0x0000001300047c82 */ /* 0x000fe20008000000 */
[----:B------:R-:W-:-:S02]  /*41f0*/  UIMAD.WIDE.U32 UR16, UR60, UR12, URZ ;  /* 0x0000000c3c1072a5 */ /* 0x000fc4000f8e00ff */
        /* <DEDUP_REMOVED lines=34> */
.L_x_78:
[----:B------:R-:W2:Y:S02]  /*4420*/  LDCU UR4, c[0x0][0xf30] ;  /* 0x0001e600ff0477ac */ /* 0x000ea40008000800 */
[----:B--2---:R-:W-:-:S09]  /*4430*/  UISETP.NE.AND UP0, UPT, UR4, 0x1, UPT ;  /* 0x000000010400788c */ /* 0x004fd2000bf05270 */
[----:B------:R-:W-:Y:S05]  /*4440*/  BRA.U UP0, `(.L_x_79) ;  /* 0x00000001003c7547 */ /* 0x000fea000b800000 */
[----:B------:R-:W2:Y:S01]  /*4450*/  LDCU.128 UR8, c[0x0][0xf10] ;  /* 0x0001e200ff0877ac */ /* 0x000ea20008000c00 */
[----:B------:R-:W3:Y:S01]  /*4460*/  LDCU UR12, c[0x0][0xf0c] ;  /* 0x0001e180ff0c77ac */ /* 0x000ee20008000800 */
[----:B------:R-:W4:Y:S01]  /*4470*/  LDCU UR13, c[0x0][0xf20] ;  /* 0x0001e400ff0d77ac */ /* 0x000f220008000800 */
[----:B--2---:R-:W-:Y:S02]  /*4480*/  UIMAD.WIDE.U32 UR6, UR60, UR8, URZ ;  /* 0x000000083c0672a5 */ /* 0x004fe4000f8e00ff */
[----:B------:R-:W-:Y:S02]  /*4490*/  UIMAD.WIDE.U32 UR4, UR58, UR11, URZ ;  /* 0x0000000b3a0472a5 */ /* 0x000fe4000f8e00ff */
[----:B---3--:R-:W-:Y:S02]  /*44a0*/  UISETP.NE.AND UP0, UPT, UR12, 0x1, UPT ;  /* 0x000000010c00788c */ /* 0x008fe4000bf05270 */
[----:B------:R-:W-:Y:S01]  /*44b0*/  UISETP.NE.AND UP1, UPT, UR10, 0x1, UPT ;  /* 0x000000010a00788c */ /* 0x000fe2000bf25270 */
[----:B------:R-:W-:-:S02]  /*44c0*/  UMOV UR6, UR7 ;  /* 0x0000000700067c82 */ /* 0x000fc40008000000 */
[----:B------:R-:W-:Y:S01]  /*44d0*/  UMOV UR4, UR5 ;  /* 0x0000000500047c82 */ /* 0x000fe20008000000 */
[----:B------:R-:W-:Y:S02]  /*44e0*/  USHF.R.U32.HI UR9, URZ, UR9, UR6 ;  /* 0x00000009ff097299 */ /* 0x000fe40008011606 */
[----:B----4-:R-:W-:Y:S02]  /*44f0*/  USHF.R.U32.HI UR4, URZ, UR13, UR4 ;  /* 0x0000000dff047299 */ /* 0x010fe40008011604 */
[----:B------:R-:W-:Y:S02]  /*4500*/  USEL UR5, UR60, UR9, !UP0 ;  /* 0x000000093c057287 */ /* 0x000fe4000c000000 */
[----:B------:R-:W-:-:S04]  /*4510*/  USEL UR4, UR58, UR4, !UP1 ;  /* 0x000000043a047287 */ /* 0x000fc8000c800000 */
[----:B------:R-:W-:-:S04]  /*4520*/  UIADD3 UR4, UPT, UPT, UR5, -UR4, URZ ;  /* 0x8000000405047290 */ /* 0x000fc8000fffe0ff */
[----:B------:R-:W-:-:S12]  /*4530*/  UIMAD UR58, UR4, UR10, UR58 ;  /* 0x0000000a043a72a4 */ /* 0x000fd8000f8e023a */
.L_x_79:
[----:B------:R-:W-:Y:S01]  /*4540*/  IADD3 R9, PT, PT, R9, 0x1, RZ ;  /* 0x0000000109097810 */ /* 0x000fe20007ffe0ff */
[----:B------:R-:W-:Y:S06]  /*4550*/  BRA.U UP3, `(.L_x_80) ;  /* 0x0000000503a87547 */ /* 0x000fec000b800000 */
[----:B------:R-:W2:Y:S01]  /*4560*/  LDCU UR4, c[0x0][0x38c] ;  /* 0x00007180ff0477ac */ /* 0x000ea20008000800 */
[----:B------:R-:W-:Y:S02]  /*4570*/  PLOP3.LUT P1, PT, PT, PT, PT, 0x80, 0x8 ;  /* 0x000000000008781c */ /* 0x000fe40003f2f070 */
[----:B------:R-:W-:Y:S01]  /*4580*/  SHF.L.U32 R5, R10, 0x1f, RZ ;  /* 0x0000001f0a057819 */ /* 0x000fe200000006ff */
[----:B------:R-:W-:Y:S02]  /*4590*/  ULEA UR59, UR61, UR34, 0x3 ;  /* 0x000000223d3b7291 */ /* 0x000fe4000f8e18ff */
[----:B------:R-:W-:Y:S02]  /*45a0*/  ULEA UR28, UR61, UR29, 0x6 ;  /* 0x0000001d3d1c7291 */ /* 0x000fe4000f8e30ff */
[----:B--2---:R-:W-:-:S06]  /*45b0*/  UISETP.GE.AND UP0, UPT, UR4, 0x1, UPT ;  /* 0x000000010400788c */ /* 0x004fcc000bf06270 */
[----:B------:R-:W-:-:S05]  /*45c0*/  PLOP3.LUT P0, PT, PT, PT, UP0, 0x80, 0x8 ;  /* 0x000000000008781c */ /* 0x000fca0003f0f008 */
[----:B------:R-:W-:-:S08]  /*45d0*/  @UP0 ULEA UR4, UR32, UR34, 0x3 ;  /* 0x0000002220040291 */ /* 0x000fd0000f8e18ff */
[----:B-1----:R-:W-:-:S04]  /*45e0*/  @P0 SHF.L.U32 R0, R3, 0x1f, RZ ;  /* 0x0000001f03000819 */ /* 0x002fc800000006ff */
[----:B------:R1:W2:Y:S01]  /*45f0*/  @P0 SYNCS.PHASECHK.TRANS64.TRYWAIT P1, [UR4], R0 ;  /* 0x00000000ff0005a7 */ /* 0x0002a20008021104 */
[----:B------:R-:W-:-:S04]  /*4600*/  ULEA.HI UR4, UR26, UR26, URZ, 0x1 ;  /* 0x0000001a1a047291 */ /* 0x000fc8000f8f08ff */
[----:B------:R-:W-:-:S04]  /*4610*/  ULOP3.LUT UR4, UR4, 0x7ffffffe, URZ, 0xc0, !UPT ;  /* 0x7ffffffe04047892 */ /* 0x000fc8000f8ec0ff */
[----:B------:R-:W-:-:S04]  /*4620*/  UIADD3 UR4, UPT, UPT, -UR4, UR26, URZ ;  /* 0x0000001a04047290 */ /* 0x000fc8000fffe1ff */
[----:B------:R-:W-:Y:S01]  /*4630*/  ULEA UR47, UR4, UR71, 0x1 ;  /* 0x00000047042f7291 */ /* 0x000fe2000f8e08ff */
[----:B------:R-:W3:Y:S02]  /*4640*/  SYNCS.PHASECHK.TRANS64.TRYWAIT P0, [UR59+0x100], R5 ;  /* 0x00010005ff0075a7 */ /* 0x000ee4000800113b */
[----:B-123--:R-:W-:Y:S09]  /*4650*/  @!P0 BRA `(.L_x_81) ;  /* 0x00000050006c8947 */ /* 0x00eff20003800000 */
.L_x_173:
[----:B------:R-:W-:Y:S01]  /*4660*/  UMOV UR35, UR30 ;  /* 0x0000001e00237c82 */ /* 0x000fe20008000000 */
[----:B------:R-:W-:Y:S05]  /*4670*/  BRA.U !UP0, `(.L_x_82) ;  /* 0x0000000508507547 */ /* 0x000fea000b800000 */
[----:B------:R-:W-:Y:S02]  /*4680*/  USHF.R.U32.HI UR4, URZ, 0x1a, UR47 ;  /* 0x0000001aff047899 */ /* 0x000fe4000801162f */
[----:B------:R-:W-:Y:S02]  /*4690*/  ULOP3.LUT UR51, UR47, 0x80000000, URZ, 0x3c, !UPT ;  /* 0x800000002f337892 */ /* 0x000fe4000f8e3cff */
[----:B------:R-:W-:Y:S02]  /*46a0*/  UIADD3 UR53, UPT, UPT, UR47, 0x4, URZ ;  /* 0x000000042f357890 */ /* 0x000fe4000fffe0ff */
[----:B------:R-:W-:Y:S02]  /*46b0*/  UIADD3 UR49, UPT, UPT, UR47, -0x7ffffffc, URZ ;  /* 0x800000042f317890 */ /* 0x000fe4000fffe0ff */
[----:B------:R-:W-:Y:S02]  /*46c0*/  ULOP3.LUT UR6, UR4, 0x30, URZ, 0xc0, !UPT ;  /* 0x0000003004067892 */ /* 0x000fe4000f8ec0ff */
[----:B------:R-:W-:-:S02]  /*46d0*/  USHF.R.U32.HI UR5, URZ, 0x1a, UR51 ;  /* 0x0000001aff057899 */ /* 0x000fc40008011633 */
[----:B------:R-:W-:Y:S02]  /*46e0*/  USHF.R.U32.HI UR4, URZ, 0x1a, UR53 ;  /* 0x0000001aff047899 */ /* 0x000fe40008011635 */
[----:B------:R-:W-:Y:S02]  /*46f0*/  USHF.R.U32.HI UR7, URZ, 0x1a, UR49 ;  /* 0x0000001aff077899 */ /* 0x000fe40008011631 */
[----:B------:R-:W-:Y:S02]  /*4700*/  ULOP3.LUT UR44, UR6, 0x480, URZ, 0xfc, !UPT ;  /* 0x00000480062c7892 */ /* 0x000fe4000f8efcff */
[----:B------:R-:W-:Y:S02]  /*4710*/  ULOP3.LUT UR6, UR5, 0x30, URZ, 0xc0, !UPT ;  /* 0x0000003005067892 */ /* 0x000fe4000f8ec0ff */
[----:B------:R-:W-:Y:S02]  /*4720*/  ULOP3.LUT UR5, UR4, 0x30, URZ, 0xc0, !UPT ;  /* 0x0000003004057892 */ /* 0x000fe4000f8ec0ff */
[----:B------:R-:W-:-:S02]  /*4730*/  ULOP3.LUT UR4, UR7, 0x30, URZ, 0xc0, !UPT ;  /* 0x0000003007047892 */ /* 0x000fc4000f8ec0ff */
[----:B------:R-:W-:Y:S02]  /*4740*/  ULOP3.LUT UR6, UR6, 0x480, URZ, 0xfc, !UPT ;  /* 0x0000048006067892 */ /* 0x000fe4000f8efcff */
[----:B------:R-:W-:Y:S02]  /*4750*/  ULOP3.LUT UR5, UR5, 0x480, URZ, 0xfc, !UPT ;  /* 0x0000048005057892 */ /* 0x000fe4000f8efcff */
[----:B------:R-:W-:Y:S02]  /*4760*/  ULOP3.LUT UR4, UR4, 0x480, URZ, 0xfc, !UPT ;  /* 0x0000048004047892 */ /* 0x000fe4000f8efcff */
[----:B------:R-:W-:Y:S02]  /*4770*/  UPRMT UR45, UR44, 0x5410, UR69 ;  /* 0x000054102c2d7896 */ /* 0x000fe40008000045 */
[----:B------:R-:W-:Y:S01]  /*4780*/  UIADD3 UR35, UPT, UPT, UR70, UR30, URZ ;  /* 0x0000001e46237290 */ /* 0x000fe2000fffe0ff */
[----:B------:R-:W-:Y:S01]  /*4790*/  UMOV UR11, URZ ;  /* 0x000000ff000b7c82 */ /* 0x000fe20008000000 */
[----:B------:R-:W-:Y:S01]  /*47a0*/  UMOV UR31, UR64 ;  /* 0x00000040001f7c82 */ /* 0x000fe20008000000 */
[----:B------:R-:W-:Y:S01]  /*47b0*/  UMOV UR9, UR32 ;  /* 0x0000002000097c82 */ /* 0x000fe20008000000 */
[----:B------:R-:W-:-:S02]  /*47c0*/  UPRMT UR41, UR6, 0x5410, UR68 ;  /* 0x0000541006297896 */ /* 0x000fc40008000044 */
[----:B------:R-:W-:Y:S02]  /*47d0*/  UPRMT UR39, UR5, 0x5410, UR67 ;  /* 0x0000541005277896 */ /* 0x000fe40008000043 */
[----:B------:R-:W-:Y:S01]  /*47e0*/  UPRMT UR37, UR4, 0x5410, UR66 ;  /* 0x0000541004257896 */ /* 0x000fe20008000042 */
[----:B------:R-:W-:Y:S01]  /*47f0*/  UMOV UR44, URZ ;  /* 0x000000ff002c7c82 */ /* 0x000fe20008000000 */
[----:B------:R-:W-:Y:S01]  /*4800*/  UMOV UR40, URZ ;  /* 0x000000ff00287c82 */ /* 0x000fe20008000000 */
[----:B------:R-:W-:Y:S01]  /*4810*/  UMOV UR38, URZ ;  /* 0x000000ff00267c82 */ /* 0x000fe20008000000 */
[----:B------:R-:W-:-:S08]  /*4820*/  UMOV UR36, URZ ;  /* 0x000000ff00247c82 */ /* 0x000fd00008000000 */
.L_x_85:
[----:B--2---:R-:W-:Y:S01]  /*4830*/  ULEA UR7, UR9, UR34, 0x3 ;  /* 0x0000002209077291 */ /* 0x004fe2000f8e18ff */
[----:B---3--:R-:W-:Y:S11]  /*4840*/  @P1 BRA `(.L_x_83) ;  /* 0x00000000000c1947 */ /* 0x008ff60003800000 */
[----:B-1----:R-:W-:Y:S04]  /*4850*/  SHF.L.U32 R5, R3, 0x1f, RZ ;  /* 0x0000001f03057819 */ /* 0x002fe800000006ff */
[----:B------:R-:W1:Y:S02]  /*4860*/  SYNCS.PHASECHK.TRANS64.TRYWAIT P0, [UR7], R5 ;  /* 0x00000005ff0075a7 */ /* 0x000e640008001107 */
[----:B-1----:R-:W-:Y:S05]  /*4870*/  @!P0 BRA `(.L_x_84) ;  /* 0x0000004c00fc8947 */ /* 0x002fea0003800000 */
.L_x_83:
[----:B------:R-:W-:Y:S01]  /*4880*/  UISETP.NE.AND UP0, UPT, UR31, 0x1, UPT ;  /* 0x000000011f00788c */ /* 0x000fe2000bf05270 */
[----:B------:R-:W-:Y:S01]  /*4890*/  PLOP3.LUT P1, PT, PT, PT, PT, 0x80, 0x8 ;  /* 0x000000000008781c */ /* 0x000fe20003f2f070 */
[----:B------:R-:W-:Y:S02]  /*48a0*/  UIADD3 UR4, UPT, UPT, UR9, 0x1, URZ ;  /* 0x0000000109047890 */ /* 0x000fe4000fffe0ff */
[----:B------:R-:W-:Y:S02]  /*48b0*/  ULEA UR10, UR9, UR56, 0x6 ;  /* 0x00000038090a7291 */ /* 0x000fe4000f8e30ff */
[----:B------:R-:W-:Y:S01]  /*48c0*/  UISETP.NE.AND UP1, UPT, UR4, 0x9, UPT ;  /* 0x000000090400788c */ /* 0x000fe2000bf25270 */
[----:B------:R-:W-:Y:S01]  /*48d0*/  PLOP3.LUT P0, PT, PT, PT, UP0, 0x80, 0x8 ;  /* 0x000000000008781c */ /* 0x000fe20003f0f008 */
[----:B------:R-:W-:Y:S02]  /*48e0*/  ULEA UR8, UR9, UR57, 0x6 ;  /* 0x0000003909087291 */ /* 0x000fe4000f8e30ff */
[----:B------:R-:W-:Y:S02]  /*48f0*/  USEL UR5, URZ, 0x1, UP1 ;  /* 0x00000001ff057887 */ /* 0x000fe40008800000 */
[----:B------:R-:W-:Y:S02]  /*4900*/  USEL UR32, UR4, URZ, UP1 ;  /* 0x000000ff04207287 */ /* 0x000fe40008800000 */
[----:B------:R-:W-:Y:S02]  /*4910*/  ULEA UR6, UR9, UR55, 0x8 ;  /* 0x0000003709067291 */ /* 0x000fe4000f8e40ff */
[----:B------:R-:W-:Y:S01]  /*4920*/  @UP0 ULEA UR4, UR32, UR34, 0x3 ;  /* 0x0000002220040291 */ /* 0x000fe2000f8e18ff */
[----:B------:R-:W-:Y:S01]  /*4930*/  LOP3.LUT R3, R3, UR5, RZ, 0x3c, !PT ;  /* 0x0000000503037c12 */ /* 0x000fe2000f8e3cff */
[----:B------:R-:W-:Y:S02]  /*4940*/  UIADD3 UR26, UPT, UPT, UR10, 0x20, URZ ;  /* 0x000000200a1a7890 */ /* 0x000fe4000fffe0ff */
[----:B------:R-:W-:Y:S01]  /*4950*/  UISETP.NE.U32.AND UP0, UPT, UR11, URZ, UPT ;  /* 0x000000ff0b00728c */ /* 0x000fe2000bf05070 */
[----:B-1----:R-:W-:Y:S01]  /*4960*/  @P0 SHF.L.U32 R0, R3, 0x1f, RZ ;  /* 0x0000001f03000819 */ /* 0x002fe200000006ff */
[----:B------:R-:W-:Y:S02]  /*4970*/  UIADD3 UR24, UPT, UPT, UR8, 0x20, URZ ;  /* 0x0000002008187890 */ /* 0x000fe4000fffe0ff */
[----:B------:R-:W-:Y:S01]  /*4980*/  UIADD3 UR22, UPT, UPT, UR6, 0x2, URZ ;  /* 0x0000000206167890 */ /* 0x000fe2000fffe0ff */
[----:B------:R2:W3:Y:S01]  /*4990*/  @P0 SYNCS.PHASECHK.TRANS64.TRYWAIT P1, [UR4], R0 ;  /* 0x00000000ff0005a7 */ /* 0x0004e20008021104 */
[----:B------:R-:W-:Y:S02]  /*49a0*/  ULEA UR4, UR9, UR54, 0xa ;  /* 0x0000003609047291 */ /* 0x000fe4000f8e50ff */
[----:B------:R-:W-:Y:S02]  /*49b0*/  UIADD3 UR18, UPT, UPT, UR6, 0x4, URZ ;  /* 0x0000000406127890 */ /* 0x000fe4000fffe0ff */
[----:B------:R-:W-:Y:S02]  /*49c0*/  UIADD3 UR20, UPT, UPT, UR4, 0x2, URZ ;  /* 0x0000000204147890 */ /* 0x000fe4000fffe0ff */
[----:B------:R-:W-:Y:S02]  /*49d0*/  UIADD3 UR16, UPT, UPT, UR4, 0x4, URZ ;  /* 0x0000000404107890 */ /* 0x000fe4000fffe0ff */
[----:B------:R-:W-:Y:S02]  /*49e0*/  UIADD3 UR14, UPT, UPT, UR6, 0x6, URZ ;  /* 0x00000006060e7890 */ /* 0x000fe4000fffe0ff */
[----:B------:R-:W-:Y:S02]  /*49f0*/  UIADD3 UR12, UPT, UPT, UR4, 0x6, URZ ;  /* 0x00000006040c7890 */ /* 0x000fe4000fffe0ff */
[----:B------:R-:W-:Y:S02]  /*4a00*/  UIADD3 UR33, UPT, UPT, UR7, 0x48, URZ ;  /* 0x0000004807217890 */ /* 0x000fe4000fffe0ff */
[----:B------:R-:W-:Y:S02]  /*4a10*/  UIADD3 UR30, UPT, UPT, UR30, 0x1, URZ ;  /* 0x000000011e1e7890 */ /* 0x000fe4000fffe0ff */
[----:B------:R-:W-:Y:S01]  /*4a20*/  UIADD3 UR31, UPT, UPT, UR31, -0x1, URZ ;  /* 0xffffffff1f1f7890 */ /* 0x000fe2000fffe0ff */
[----:B------:R-:W-:Y:S01]  /*4a30*/  UMOV UR11, 0x4008 ;  /* 0x00004008000b7882 */ /* 0x000fe20000000000 */
[----:B------:R-:W-:Y:S01]  /*4a40*/  UMOV UR27, 0x4008 ;  /* 0x00004008001b7882 */ /* 0x000fe20000000000 */
[----:B------:R1:W-:Y:S01]  /*4a50*/  UTCCP.T.S.2CTA.4x32dp128bit tmem[UR29+0x80], gdesc[UR10] ;  /* 0x0000800a1d0079e7 */ /* 0x0003e20009300000 */
[----:B------:R-:W-:Y:S01]  /*4a60*/  UTCCP.T.S.2CTA.4x32dp128bit tmem[UR29+0x84], gdesc[UR26] ;  /* 0x0000841a1d0079e7 */ /* 0x000fe20009300000 */
[----:B------:R-:W-:Y:S01]  /*4a70*/  UMOV UR9, 0x4008 ;  /* 0x0000400800097882 */ /* 0x000fe20000000000 */
[----:B------:R-:W-:Y:S01]  /*4a80*/  UMOV UR25, 0x4008 ;  /* 0x0000400800197882 */ /* 0x000fe20000000000 */
[----:B------:R4:W-:Y:S01]  /*4a90*/  UTCCP.T.S.2CTA.4x32dp128bit tmem[UR29+0x88], gdesc[UR8] ;  /* 0x000088081d0079e7 */ /* 0x0009e20009300000 */
[----:B------:R2:W-:Y:S01]  /*4aa0*/  UTCCP.T.S.2CTA.4x32dp128bit tmem[UR29+0x8c], gdesc[UR24] ;  /* 0x00008c181d0079e7 */ /* 0x0005e20009300000 */
[----:B------:R-:W-:Y:S01]  /*4ab0*/  UMOV UR7, 0x40004040 ;  /* 0x4000404000077882 */ /* 0x000fe20000000000 */
[----:B------:R-:W-:Y:S01]  /*4ac0*/  UMOV UR5, 0x40004040 ;  /* 0x4000404000057882 */ /* 0x000fe20000000000 */
[----:B------:R-:W-:Y:S01]  /*4ad0*/  UMOV UR23, 0x40004040 ;  /* 0x4000404000177882 */ /* 0x000fe20000000000 */
[----:B------:R2:W-:Y:S01]  /*4ae0*/  UTCOMMA.2CTA gdesc[UR4], gdesc[UR6], tmem[UR28], tmem[UR44], idesc[UR45], tmem[UR46], UP0 ;  /* 0xc02e2c06040075ea */ /* 0x0005e2000820001c */
[----:B------:R-:W-:Y:S01]  /*4af0*/  UISETP.NE.AND UP0, UPT, UR30, UR35, UPT ;  /* 0x000000231e00728c */ /* 0x000fe2000bf05270 */
[----:B------:R-:W-:Y:S01]  /*4b00*/  UMOV UR21, 0x40004040 ;  /* 0x4000404000157882 */ /* 0x000fe20000000000 */
[----:B------:R-:W-:Y:S01]  /*4b10*/  UMOV UR19, 0x40004040 ;  /* 0x4000404000137882 */ /* 0x000fe20000000000 */
[----:B------:R2:W-:Y:S01]  /*4b20*/  UTCOMMA.2CTA gdesc[UR20], gdesc[UR22], tmem[UR28], tmem[UR40], idesc[UR41], tmem[UR50], UPT ;  /* 0xc0322816140075ea */ /* 0x0005e2000ba0001c */
[----:B------:R-:W-:Y:S01]  /*4b30*/  UMOV UR17, 0x40004040 ;  /* 0x4000404000117882 */ /* 0x000fe20000000000 */
[----:B------:R-:W-:Y:S01]  /*4b40*/  UMOV UR15, 0x40004040 ;  /* 0x40004040000f7882 */ /* 0x000fe20000000000 */
[----:B------:R2:W-:Y:S01]  /*4b50*/  UTCOMMA.2CTA gdesc[UR16], gdesc[UR18], tmem[UR28], tmem[UR38], idesc[UR39], tmem[UR52], UPT ;  /* 0xc0342612100075ea */ /* 0x0005e2000ba0001c */
[----:B------:R-:W-:Y:S02]  /*4b60*/  UMOV UR13, 0x40004040 ;  /* 0x40004040000d7882 */ /* 0x000fe40000000000 */
[----:B------:R2:W-:Y:S01]  /*4b70*/  UTCOMMA.2CTA gdesc[UR12], gdesc[UR14], tmem[UR28], tmem[UR36], idesc[UR37], tmem[UR48], UPT ;  /* 0xc030240e0c0075ea */ /* 0x0005e2000ba0001c */
[----:B------:R2:W-:Y:S01]  /*4b80*/  UTCBAR.2CTA.MULTICAST [UR33], URZ, UR43 ;  /* 0x000000ff210073e9 */ /* 0x0005e2000820082b */
[----:B-1----:R-:W-:Y:S01]  /*4b90*/  UMOV UR11, 0x1 ;  /* 0x00000001000b7882 */ /* 0x002fe20000000000 */
[----:B----4-:R-:W-:Y:S01]  /*4ba0*/  UMOV UR9, UR32 ;  /* 0x0000002000097c82 */ /* 0x010fe20008000000 */
[----:B------:R-:W-:Y:S05]  /*4bb0*/  BRA.U UP0, `(.L_x_85) ;  /* 0xfffffffd001c7547 */ /* 0x000fea000b83ffff */
.L_x_82:
[----:B--2---:R-:W-:Y:S01]  /*4bc0*/  UIADD3 UR4, UPT, UPT, UR59, 0xf0, URZ ;  /* 0x000000f03b047890 */ /* 0x004fe2000fffe0ff */
[----:B------:R-:W-:-:S08]  /*4bd0*/  UMOV UR30, UR35 ;  /* 0x00000023001e7c82 */ /* 0x000fd00008000000 */
[----:B------:R2:W-:Y:S01]  /*4be0*/  UTCBAR.2CTA.MULTICAST [UR4], URZ, UR65 ;  /* 0x000000ff040073e9 */ /* 0x0005e20008200841 */
[----:B------:R-:W-:Y:S02]  /*4bf0*/  NOP ;  /* 0x0000000000007918 */ /* 0x000fe40000000000 */
.L_x_80:
[----:B------:R-:W-:Y:S01]  /*4c00*/  R2UR UR5, R86 ;  /* 0x00000000560572ca */ /* 0x000fe200000e0000 */
[----:B--2---:R-:W-:Y:S01]  /*4c10*/  UIADD3 UR4, UPT, UPT, UR61, 0x1, URZ ;  /* 0x000000013d047890 */ /* 0x004fe2000fffe0ff */
[----:B------:R-:W-:-:S03]  /*4c20*/  ISETP.NE.AND P0, PT, R9, 0x2, PT ;  /* 0x000000020900780c */ /* 0x000fc60003f05270 */
[----:B------:R-:W-:Y:S01]  /*4c30*/  UISETP.NE.AND UP0, UPT, UR4, 0x2, UPT ;  /* 0x000000020400788c */ /* 0x000fe2000bf05270 */
[----:B-1----:R-:W-:Y:S02]  /*4c40*/  SEL R5, RZ, 0x1, P0 ;  /* 0x00000001ff057807 */ /* 0x002fe40000000000 */
[----:B------:R-:W-:Y:S01]  /*4c50*/  SEL R9, R9, RZ, P0 ;  /* 0x000000ff09097207 */ /* 0x000fe20000000000 */
[----:B------:R-:W-:Y:S01]  /*4c60*/  USEL UR61, UR4, URZ, UP0 ;  /* 0x000000ff043d7287 */ /* 0x000fe20008000000 */
[----:B------:R-:W-:-:S03]  /*4c70*/  LOP3.LUT R8, R8, R5, RZ, 0x3c, !PT ;  /* 0x0000000508087212 */ /* 0x000fc600078e3cff */
[----:B------:R-:W-:Y:S02]  /*4c80*/  UIADD3 UR26, UPT, UPT, UR58, UR5, URZ ;  /* 0x000000053a1a7290 */ /* 0x000fe4000fffe0ff */
[----:B------:R-:W-:-:S06]  /*4c90*/  USEL UR5, URZ, 0x1, UP0 ;  /* 0x00000001ff057887 */ /* 0x000fcc0008000000 */
[----:B------:R-:W-:Y:S01]  /*4ca0*/  LOP3.LUT R10, R10, UR5, RZ, 0x3c, !PT ;  /* 0x000000050a0a7c12 */ /* 0x000fe2000f8e3cff */
[----:B------:R-:W-:Y:S06]  /*4cb0*/  BRA.U UP2, `(.L_x_86) ;  /* 0xfffffff102a47547 */ /* 0x000fec000b83ffff */
[----:B------:R-:W1:Y:S01]  /*4cc0*/  S2UR UR8, SR_CgaCtaId ;  /* 0x00000000000879c3 */ /* 0x000e620000008800 */
[----:B------:R-:W-:Y:S01]  /*4cd0*/  ELECT P0, URZ, PT ;  /* 0x0000000000ff782f */ /* 0x000fe20003800000 */
[----:B------:R-:W-:Y:S01]  /*4ce0*/  HFMA2 R0, -RZ, RZ, 0, 5.9604644775390625e-08 ;  /* 0x00000001ff007431 */ /* 0x000fe200000001ff */
[----:B------:R-:W-:-:S05]  /*4cf0*/  UMOV UR4, 0x40 ;  /* 0x0000004000047882 */ /* 0x000fca0000000000 */
[----:B------:R-:W-:Y:S01]  /*4d00*/  UVIRTCOUNT.DEALLOC.SMPOOL 0x80 ;  /* 0x000000800000784c */ /* 0x000fe20000000000 */
[----:B------:R-:W-:Y:S02]  /*4d10*/  UISETP.NE.AND UP0, UPT, UR73, URZ, UPT ;  /* 0x000000ff4900728c */ /* 0x000fe4000bf05270 */
[----:B-1----:R-:W-:-:S09]  /*4d20*/  ULEA UR8, UR8, UR4, 0x18 ;  /* 0x0000000408087291 */ /* 0x002fd2000f8ec0ff */
[----:B------:R1:W-:Y:S01]  /*4d30*/  @P0 STS.U8 [UR8+0x1c], R0 ;  /* 0x00001c00ff000988 */ /* 0x0003e20008000008 */
[----:B------:R-:W-:Y:S05]  /*4d40*/  BRA.U UP0, `(.L_x_87) ;  /* 0x0000000100587547 */ /* 0x000fea000b800000 */
[----:B------:R-:W-:Y:S01]  /*4d50*/  UIADD3 UR5, UPT, UPT, UR34, 0x100, URZ ;  /* 0x0000010022057890 */ /* 0x000fe2000fffe0ff */
[----:B------:R-:W-:-:S03]  /*4d60*/  SHF.L.U32 R3, R10, 0x1f, RZ ;  /* 0x0000001f0a037819 */ /* 0x000fc600000006ff */
[----:B------:R-:W-:-:S09]  /*4d70*/  ULEA UR4, UR61, UR5, 0x3 ;  /* 0x000000053d047291 */ /* 0x000fd2000f8e18ff */
[----:B------:R-:W2:Y:S02]  /*4d80*/  SYNCS.PHASECHK.TRANS64.TRYWAIT P0, [UR4], R3 ;  /* 0x00000003ff0075a7 */ /* 0x000ea40008001104 */
[----:B--2---:R-:W-:Y:S05]  /*4d90*/  @!P0 BRA `(.L_x_88) ;  /* 0x0000004800cc8947 */ /* 0x004fea0003800000 */
.L_x_176:
[----:B------:R-:W-:-:S04]  /*4da0*/  UIADD3 UR4, UPT, UPT, UR61, 0x1, URZ ;  /* 0x000000013d047890 */ /* 0x000fc8000fffe0ff */
[----:B------:R-:W-:-:S04]  /*4db0*/  UISETP.NE.AND UP1, UPT, UR4, 0x2, UPT ;  /* 0x000000020400788c */ /* 0x000fc8000bf25270 */
[----:B------:R-:W-:Y:S02]  /*4dc0*/  USEL UR6, URZ, 0x1, UP1 ;  /* 0x00000001ff067887 */ /* 0x000fe40008800000 */
[----:B------:R-:W-:-:S04]  /*4dd0*/  USEL UR4, UR4, URZ, UP1 ;  /* 0x000000ff04047287 */ /* 0x000fc80008800000 */
[----:B------:R-:W-:Y:S01]  /*4de0*/  ULEA UR4, UR4, UR5, 0x3 ;  /* 0x0000000504047291 */ /* 0x000fe2000f8e18ff */
[----:B-1----:R-:W-:-:S04]  /*4df0*/  LOP3.LUT R3, R10, UR6, RZ, 0x3c, !PT ;  /* 0x000000060a037c12 */ /* 0x002fc8000f8e3cff */
[----:B------:R-:W-:Y:S01]  /*4e00*/  SHF.L.U32 R3, R3, 0x1f, RZ ;  /* 0x0000001f03037819 */ /* 0x000fe200000006ff */
[----:B------:R-:W-:-:S04]  /*4e10*/  IMAD.U32 R0, RZ, RZ, UR4 ;  /* 0x00000004ff007e24 */ /* 0x000fc8000f8e00ff */
[----:B------:R1:W2:Y:S03]  /*4e20*/  SYNCS.PHASECHK.TRANS64.TRYWAIT P0, [R0+URZ], R3 ;  /* 0x00000003000075a7 */ /* 0x0002a600080011ff */
[----:B--2---:R-:W-:Y:S05]  /*4e30*/  @!P0 NANOSLEEP.SYNCS 0x989680 ;  /* 0x009896800000895d */ /* 0x004fea0003900000 */
[----:B------:R-:W2:Y:S02]  /*4e40*/  @!P0 SYNCS.PHASECHK.TRANS64 P0, [R0+URZ], R3 ;  /* 0x00000003000085a7 */ /* 0x000ea400080010ff */
[----:B--2---:R-:W-:Y:S05]  /*4e50*/  @P0 BRA `(.L_x_89) ;  /* 0x0000000000200947 */ /* 0x004fea0003800000 */
.L_x_90:
[----:B--2---:R2:W4:Y:S02]  /*4e60*/  SYNCS.PHASECHK.TRANS64.TRYWAIT P0, [R0+URZ], R3 ;  /* 0x00000003000075a7 */ /* 0x00452400080011ff */
[----:B----4-:R-:W-:Y:S05]  /*4e70*/  @!P0 NANOSLEEP.SYNCS 0x989680 ;  /* 0x009896800000895d */ /* 0x010fea0003900000 */
[----:B------:R-:W4:Y:S02]  /*4e80*/  @!P0 SYNCS.PHASECHK.TRANS64 P0, [R0+URZ], R3 ;  /* 0x00000003000085a7 */ /* 0x000f2400080010ff */
[----:B----4-:R-:W-:Y:S05]  /*4e90*/  @!P0 BRA `(.L_x_90) ;  /* 0xfffffffc00f08947 */ /* 0x010fea000383ffff */
[----:B------:R-:W-:Y:S05]  /*4ea0*/  BRA `(.L_x_89) ;  /* 0x00000000000c7947 */ /* 0x000fea0003800000 */
.L_x_87:
[----:B------:R-:W-:-:S04]  /*4eb0*/  UIADD3 UR4, UPT, UPT, UR34, 0x130, URZ ;  /* 0x0000013022047890 */ /* 0x000fc8000fffe0ff */
[----:B------:R-:W-:-:S09]  /*4ec0*/  UPRMT UR4, UR72, 0x654, UR4 ;  /* 0x0000065448047896 */ /* 0x000fd20008000004 */
[----:B------:R-:W-:Y:S03]  /*4ed0*/  SYNCS.ARRIVE.TRANS64.RED.A1T0 RZ, [UR4], RZ ;  /* 0x000000ffffff79a7 */ /* 0x000fe60008100404 */
.L_x_89:
[----:B-12---:R-:W-:Y:S01]  /*4ee0*/  SHF.L.U32 R3, RZ, 0x1f, RZ ;  /* 0x0000001fff037819 */ /* 0x006fe200000006ff */
[----:B------:R-:W-:Y:S01]  /*4ef0*/  UIADD3 UR4, UPT, UPT, UR34, 0x130, URZ ;  /* 0x0000013022047890 */ /* 0x000fe2000fffe0ff */
[----:B------:R-:W-:Y:S02]  /*4f00*/  PLOP3.LUT P0, PT, PT, PT, UP0, 0x80, 0x8 ;  /* 0x000000000008781c */ /* 0x000fe40003f0f008 */
[----:B---3--:R-:W1:Y:S02]  /*4f10*/  SYNCS.PHASECHK.TRANS64.TRYWAIT P1, [UR34+0x130], R3 ;  /* 0x00013003ff0075a7 */ /* 0x008e640008021122 */
[----:B-1----:R-:W-:Y:S09]  /*4f20*/  @!P1 BRA `(.L_x_91) ;  /* 0x0000004800809947 */ /* 0x002ff20003800000 */
.L_x_178:
[----:B------:R-:W-:Y:S01]  /*4f30*/  @!UP0 UPRMT UR4, UR72, 0x654, UR4 ;  /* 0x0000065448048896 */ /* 0x000fe20008000004 */
[----:B------:R-:W-:Y:S01]  /*4f40*/  UMOV UR5, 0xffff ;  /* 0x0000ffff00057882 */ /* 0x000fe20000000000 */
[----:B------:R-:W-:-:S07]  /*4f50*/  UMOV UR6, 0x1 ;  /* 0x0000000100067882 */ /* 0x000fce0000000000 */
[----:B------:R-:W-:Y:S01]  /*4f60*/  @!P0 SYNCS.ARRIVE.TRANS64.RED.A1T0 RZ, [UR4], RZ ;  /* 0x000000ffffff89a7 */ /* 0x000fe20008100404 */
[----:B------:R-:W-:Y:S01]  /*4f70*/  NOP ;  /* 0x0000000000007918 */ /* 0x000fe20000000000 */
[----:B-1----:R-:W1:Y:S01]  /*4f80*/  LDS R0, [UR8+0x14] ;  /* 0x00001408ff007984 */ /* 0x002e620008000800 */
[----:B------:R-:W-:-:S04]  /*4f90*/  ULOP3.LUT UR4, UR29, 0xffff, URZ, 0xc0, !UPT ;  /* 0x0000ffff1d047892 */ /* 0x000fc8000f8ec0ff */
[----:B------:R-:W-:-:S04]  /*4fa0*/  USHF.R.U32.HI UR4, URZ, 0x5, UR4 ;  /* 0x00000005ff047899 */ /* 0x000fc80008011604 */
[----:B------:R-:W-:Y:S02]  /*4fb0*/  USHF.L.U32 UR5, UR5, UR4, URZ ;  /* 0x0000000405057299 */ /* 0x000fe400080006ff */
[----:B------:R-:W-:-:S04]  /*4fc0*/  USHF.L.U32 UR4, UR6, UR4, URZ ;  /* 0x0000000406047299 */ /* 0x000fc800080006ff */
[----:B-1----:R-:W-:-:S04]  /*4fd0*/  LOP3.LUT R0, R0, UR5, RZ, 0xc0, !PT ;  /* 0x0000000500007c12 */ /* 0x002fc8000f8ec0ff */
[----:B------:R-:W-:-:S13]  /*4fe0*/  ISETP.NE.AND P0, PT, R0, UR5, PT ;  /* 0x0000000500007c0c */ /* 0x000fda000bf05270 */
[----:B------:R-:W-:Y:S05]  /*4ff0*/  @P0 BRA `(.L_x_92) ;  /* 0x0000000000580947 */ /* 0x000fea0003800000 */
[----:B------:R-:W1:Y:S02]  /*5000*/  LDS R0, [UR8+0x18] ;  /* 0x00001808ff007984 */ /* 0x000e640008000800 */
[----:B-1----:R-:W-:-:S04]  /*5010*/  LOP3.LUT R0, R0, UR4, RZ, 0xc0, !PT ;  /* 0x0000000400007c12 */ /* 0x002fc8000f8ec0ff */
[----:B------:R-:W-:-:S13]  /*5020*/  ISETP.NE.AND P0, PT, R0, UR4, PT ;  /* 0x0000000400007c0c */ /* 0x000fda000bf05270 */
[----:B------:R-:W-:Y:S05]  /*5030*/  @P0 BRA `(.L_x_93) ;  /* 0x00000000003c0947 */ /* 0x000fea0003800000 */
[----:B------:R-:W1:Y:S01]  /*5040*/  S2R R2, SR_LANEID ;  /* 0x0000000000027919 */ /* 0x000e620000000000 */
[----:B------:R-:W-:Y:S01]  /*5050*/  ULOP3.LUT UR5, URZ, UR5, URZ, 0x33, !UPT ;  /* 0x00000005ff057292 */ /* 0x000fe2000f8e33ff */
[----:B------:R-:W-:Y:S01]  /*5060*/  LOP3.LUT R4, RZ, UR4, RZ, 0x33, !PT ;  /* 0x00000004ff047c12 */ /* 0x000fe2000f8e33ff */
[----:B------:R-:W-:Y:S02]  /*5070*/  VOTEU.ANY UR4, UPT, PT ;  /* 0x0000000000047886 */ /* 0x000fe400038e0100 */
[----:B------:R-:W-:Y:S01]  /*5080*/  UFLO.U32 UR4, UR4 ;  /* 0x00000004000472bd */ /* 0x000fe200080e0000 */
[----:B------:R-:W2:Y:S01]  /*5090*/  REDUX UR6, R4 ;  /* 0x00000000040673c4 */ /* 0x000ea20000000000 */
[----:B------:R-:W-:-:S06]  /*50a0*/  IMAD.U32 R0, RZ, RZ, UR5 ;  /* 0x00000005ff007e24 */ /* 0x000fcc000f8e00ff */
[----:B------:R3:W-:Y:S01]  /*50b0*/  UTCATOMSWS.AND URZ, UR5 ;  /* 0x0000000500ff79e3 */ /* 0x0007e20008000000 */
[----:B------:R-:W4:Y:S01]  /*50c0*/  REDUX UR7, R0 ;  /* 0x00000000000773c4 */ /* 0x000f220000000000 */
[----:B-1----:R-:W-:Y:S01]  /*50d0*/  ISETP.EQ.U32.AND P0, PT, R2, UR4, PT ;  /* 0x0000000402007c0c */ /* 0x002fe2000bf02070 */
[----:B--2---:R-:W-:Y:S01]  /*50e0*/  IMAD.U32 R2, RZ, RZ, UR6 ;  /* 0x00000006ff027e24 */ /* 0x004fe2000f8e00ff */
[----:B----4-:R-:W-:-:S11]  /*50f0*/  MOV R3, UR7 ;  /* 0x0000000700037c02 */ /* 0x010fd60008000f00 */
[----:B------:R3:W-:Y:S04]  /*5100*/  @P0 ATOMS.AND RZ, [UR8+0x14], R3 ;  /* 0x00001403ffff098c */ /* 0x0007e8000a800008 */
[----:B------:R3:W-:Y:S01]  /*5110*/  @P0 ATOMS.AND RZ, [UR8+0x18], R2 ;  /* 0x00001802ffff098c */ /* 0x0007e2000a800008 */
[----:B------:R-:W-:Y:S05]  /*5120*/  BRA `(.L_x_94) ;  /* 0x0000000000147947 */ /* 0x000fea0003800000 */
.L_x_93:
[----:B------:R-:W-:Y:S02]  /*5130*/  MOV R2, 0x5150 ;  /* 0x0000515000027802 */ /* 0x000fe40000000f00 */
[----:B-----5:R-:W-:Y:S05]  /*5140*/  CALL.REL.NOINC `($__internal_0_$__cuda_sm10x_tcgen05_guardrail_trap_col_being_dealloced_not_returned_by_alloc) ;  /* 0x0000004800ec7944 */ /* 0x020fea0003c00000 */
[----:B------:R-:W-:Y:S05]  /*5150*/  BRA `(.L_x_94) ;  /* 0x0000000000087947 */ /* 0x000fea0003800000 */
.L_x_92:
[----:B------:R-:W-:Y:S02]  /*5160*/  MOV R2, 0x5180 ;  /* 0x0000518000027802 */ /* 0x000fe40000000f00 */
[----:B-----5:R-:W-:Y:S05]  /*5170*/  CALL.REL.NOINC `($__internal_2_$__cuda_sm10x_tcgen05_guardrail_trap_unallocated_columns_being_dealloced) ;  /* 0x0000004800f87944 */ /* 0x020fea0003c00000 */
.L_x_94:
[----:B------:R-:W-:Y:S01]  /*5180*/  NOP ;  /* 0x0000000000007918 */ /* 0x000fe20000000000 */
[----:B---3--:R-:W-:Y:S05]  /*5190*/  EXIT ;  /* 0x000000000000794d */ /* 0x008fea0003800000 */
.L_x_65:
[----:B------:R-:W-:-:S09]  /*51a0*/  UISETP.NE.OR UP0, UPT, UR18, 0x3, !UP4 ;  /* 0x000000031200788c */ /* 0x000fd2000e705670 */
[----:B------:R-:W-:Y:S05]  /*51b0*/  BRA.U UP0, `(.L_x_95) ;  /* 0x0000001100207547 */ /* 0x000fea000b800000 */
[----:B------:R-:W1:Y:S01]  /*51c0*/  LDCU.64 UR4, c[0x0][0xc88] ;  /* 0x00019100ff0477ac */ /* 0x000e620008000a00 */
[----:B------:R-:W2:Y:S01]  /*51d0*/  LDC.64 R12, c[0x0][0x348] ;  /* 0x0000d200ff0c7b82 */ /* 0x000ea20000000a00 */
[----:B------:R-:W-:Y:S02]  /*51e0*/  HFMA2 R9, -RZ, RZ, 0, 0 ;  /* 0x00000000ff097431 */ /* 0x000fe400000001ff */
[----:B------:R-:W-:Y:S01]  /*51f0*/  IMAD.MOV.U32 R11, RZ, RZ, 0x1 ;  /* 0x00000001ff0b7424 */ /* 0x000fe200078e00ff */
[----:B------:R-:W3:Y:S01]  /*5200*/  LDCU UR37, c[0x0][0x370] ;  /* 0x00006e00ff2577ac */ /* 0x000ee20008000800 */
[----:B------:R-:W-:Y:S01]  /*5210*/  IMAD.MOV.U32 R10, RZ, RZ, RZ ;  /* 0x000000ffff0a7224 */ /* 0x000fe200078e00ff */
[----:B------:R-:W-:Y:S01]  /*5220*/  MOV R3, 0x2000 ;  /* 0x0000200000037802 */ /* 0x000fe20000000f00 */
[----:B------:R-:W3:Y:S01]  /*5230*/  LDCU.128 UR32, c[0x0][0xf10] ;  /* 0x0001e200ff2077ac */ /* 0x000ee20008000c00 */
[----:B------:R-:W4:Y:S01]  /*5240*/  LDCU UR29, c[0x0][0x374] ;  /* 0x00006e80ff1d77ac */ /* 0x000f220008000800 */
[----:B------:R-:W4:Y:S01]  /*5250*/  LDCU.64 UR30, c[0x0][0xc90] ;  /* 0x00019200ff1e77ac */ /* 0x000f220008000a00 */
[----:B-1----:R-:W-:Y:S01]  /*5260*/  UISETP.NE.U32.AND UP0, UPT, UR4, URZ, UPT ;  /* 0x000000ff0400728c */ /* 0x002fe2000bf05070 */
[----:B------:R-:W1:Y:S01]  /*5270*/  LDCU UR15, c[0x0][0xf0c] ;  /* 0x0001e180ff0f77ac */ /* 0x000e620008000800 */
[----:B------:R-:W2:Y:S01]  /*5280*/  LDCU UR40, c[0x0][0xf20] ;  /* 0x0001e400ff2877ac */ /* 0x000ea20008000800 */
[----:B------:R-:W2:Y:S01]  /*5290*/  LDCU UR4, c[0x0][0xf30] ;  /* 0x0001e600ff0477ac */ /* 0x000ea20008000800 */
[----:B---3--:R-:W-:-:S02]  /*52a0*/  UIMAD.WIDE.U32 UR6, UR37, UR32, URZ ;  /* 0x00000020250672a5 */ /* 0x008fc4000f8e00ff */
[----:B----4-:R-:W-:Y:S02]  /*52b0*/  UIMAD.WIDE.U32 UR8, UR29, UR35, URZ ;  /* 0x000000231d0872a5 */ /* 0x010fe4000f8e00ff */
[----:B------:R-:W-:Y:S02]  /*52c0*/  UISETP.NE.U32.AND UP6, UPT, UR30, URZ, UPT ;  /* 0x000000ff1e00728c */ /* 0x000fe4000bfc5070 */
[----:B------:R-:W-:Y:S01]  /*52d0*/  UISETP.NE.AND.EX UP5, UPT, UR5, URZ, UPT, UP0 ;  /* 0x000000ff0500728c */ /* 0x000fe2000bfa5300 */
[----:B------:R-:W-:Y:S01]  /*52e0*/  UMOV UR24, 0x400 ;  /* 0x0000040000187882 */ /* 0x000fe20000000000 */
[----:B------:R-:W-:Y:S01]  /*52f0*/  UISETP.NE.AND UP0, UPT, UR42, 0x1, UPT ;  /* 0x000000012a00788c */ /* 0x000fe2000bf05270 */
[----:B------:R-:W-:Y:S01]  /*5300*/  UMOV UR6, UR7 ;  /* 0x0000000700067c82 */ /* 0x000fe20008000000 */
[----:B------:R-:W-:Y:S01]  /*5310*/  UMOV UR38, UR9 ;  /* 0x0000000900267c82 */ /* 0x000fe20008000000 */
[----:B-1----:R-:W-:Y:S01]  /*5320*/  UISETP.NE.AND UP0, UPT, UR15, 0x1, UPT ;  /* 0x000000010f00788c */ /* 0x002fe2000bf05270 */
[----:B------:R-:W-:Y:S01]  /*5330*/  UMOV UR25, URZ ;  /* 0x000000ff00197c82 */ /* 0x000fe20008000000 */
[----:B------:R-:W-:-:S02]  /*5340*/  UPLOP3.LUT UP4, UPT, UPT, UPT, UPT, 0x40, 0x4 ;  /* 0x000000000004789c */ /* 0x000fc40003f8e870 */
[----:B------:R-:W-:Y:S01]  /*5350*/  UISETP.GE.AND UP2, UPT, UR42, 0x1, UPT ;  /* 0x000000012a00788c */ /* 0x000fe2000bf46270 */
[----:B------:R-:W1:Y:S01]  /*5360*/  LDCU.64 UR16, c[0x0][0xf28] ;  /* 0x0001e500ff1077ac */ /* 0x000e620008000a00 */
[----:B------:R-:W-:Y:S02]  /*5370*/  ULEA UR24, UR55, UR24, 0x18 ;  /* 0x0000001837187291 */ /* 0x000fe4000f8ec0ff */
[----:B------:R-:W-:Y:S02]  /*5380*/  UISETP.NE.AND.EX UP6, UPT, UR31, URZ, UPT, UP6 ;  /* 0x000000ff1f00728c */ /* 0x000fe4000bfc5360 */
[----:B------:R-:W-:Y:S02]  /*5390*/  USHF.R.U32.HI UR39, URZ, UR33, UR6 ;  /* 0x00000021ff277299 */ /* 0x000fe40008011606 */
[----:B--2---:R-:W-:Y:S02]  /*53a0*/  USHF.R.U32.HI UR38, URZ, UR40, UR38 ;  /* 0x00000028ff267299 */ /* 0x004fe40008011626 */
[----:B------:R-:W-:-:S02]  /*53b0*/  UISETP.NE.AND UP0, UPT, UR34, 0x1, UPT ;  /* 0x000000012200788c */ /* 0x000fc4000bf05270 */
[----:B------:R-:W-:-:S11]  /*53c0*/  UISETP.NE.AND UP3, UPT, UR4, 0x1, UPT ;  /* 0x000000010400788c */ /* 0x000fd6000bf65270 */
.L_x_104:
[C---:B------:R-:W-:Y:S02]  /*53d0*/  LEA R8, R10.reuse, UR24, 0x3 ;  /* 0x000000180a087c11 */ /* 0x040fe4000f8e18ff */
[----:B------:R-:W-:Y:S02]  /*53e0*/  SHF.L.U32 R5, R9, 0x1f, RZ ;  /* 0x0000001f09057819 */ /* 0x000fe400000006ff */
[----:B------:R-:W-:Y:S02]  /*53f0*/  LEA R6, R10, UR24, 0x4 ;  /* 0x000000180a067c11 */ /* 0x000fe4000f8e20ff */
[----:B--2---:R-:W2:Y:S02]  /*5400*/  SYNCS.PHASECHK.TRANS64.TRYWAIT P0, [R8+URZ+0xd0], R5 ;  /* 0x0000d005080075a7 */ /* 0x004ea400080011ff */
[----:B--2---:R-:W-:Y:S05]  /*5410*/  @!P0 BRA `(.L_x_96) ;  /* 0x00000044005c8947 */ /* 0x004fea0003800000 */
.L_x_179:
[----:B--2---:R-:W2:Y:S01]  /*5420*/  LDS.128 R4, [R6+0x140] ;  /* 0x0001400006047984 */ /* 0x004ea20000000c00 */
[----:B------:R-:W-:Y:S01]  /*5430*/  UISETP.GE.AND UP0, UPT, UR42, 0x1, UPT ;  /* 0x000000012a00788c */ /* 0x000fe2000bf06270 */
[----:B------:R-:W-:Y:S01]  /*5440*/  @!PT LDS RZ, [RZ] ;  /* 0x00000000fffff984 */ /* 0x000fe20000000800 */
[----:B------:R-:W-:Y:S01]  /*5450*/  @!PT LDS RZ, [RZ] ;  /* 0x00000000fffff984 */ /* 0x000fe20000000800 */
[----:B------:R-:W-:Y:S01]  /*5460*/  @!PT LDS RZ, [RZ] ;  /* 0x00000000fffff984 */ /* 0x000fe20000000800 */
[----:B------:R-:W-:Y:S01]  /*5470*/  @!PT LDS RZ, [RZ] ;  /* 0x00000000fffff984 */ /* 0x000fe20000000800 */
[----:B------:R3:W-:Y:S06]  /*5480*/  MEMBAR.ALL.CTA ;  /* 0x0000000000007992 */ /* 0x0007ec0000008000 */
[----:B---3--:R-:W3:Y:S01]  /*5490*/  FENCE.VIEW.ASYNC.S ;  /* 0x00000000000073c6 */ /* 0x008ee20000000000 */
[----:B--2---:R-:W-:Y:S11]  /*54a0*/  LOP3.LUT P0, RZ, R6, 0x1, RZ, 0xc0, !PT ;  /* 0x0000000106ff7812 */ /* 0x004ff6000780c0ff */
[----:B------:R-:W-:Y:S02]  /*54b0*/  @!UPT UIADD3 URZ, UPT, UPT, URZ, URZ, URZ ;  /* 0x000000fffffff290 */ /* 0x000fe4000fffe0ff */
[----:B---3--:R-:W-:Y:S01]  /*54c0*/  VOTEU.ANY UP2, P0 ;  /* 0x0000000000ff7886 */ /* 0x008fe20000040100 */
[----:B------:R-:W-:Y:S11]  /*54d0*/  PLOP3.LUT P0, PT, PT, PT, UP2, 0x80, 0x8 ;  /* 0x000000000008781c */ /* 0x000ff60003f0f028 */
[----:B------:R-:W-:Y:S02]  /*54e0*/  @!UPT UIADD3 URZ, UPT, UPT, URZ, URZ, URZ ;  /* 0x000000fffffff290 */ /* 0x000fe4000fffe0ff */
[----:B------:R-:W-:Y:S02]  /*54f0*/  @P0 SHF.R.U32.HI R0, RZ, 0x10, R5 ;  /* 0x00000010ff000819 */ /* 0x000fe40000011605 */
[----:B------:R-:W-:Y:S02]  /*5500*/  @P0 MOV R2, R4 ;  /* 0x0000000400020202 */ /* 0x000fe40000000f00 */
[----:B------:R-:W-:Y:S01]  /*5510*/  @P0 R2UR UR4, R0 ;  /* 0x00000000000402ca */ /* 0x000fe200000e0000 */
[----:B------:R-:W-:Y:S01]  /*5520*/  VIADD R0, R8, 0xe0 ;  /* 0x000000e008007836 */ /* 0x000fe20000000000 */
[----:B------:R-:W-:Y:S02]  /*5530*/  @P0 LOP3.LUT R4, R5, 0xffff, RZ, 0xc0, !PT ;  /* 0x0000ffff05040812 */ /* 0x000fe400078ec0ff */
[----:B------:R-:W-:Y:S02]  /*5540*/  @P0 R2UR UR6, R2 ;  /* 0x00000000020602ca */ /* 0x000fe400000e0000 */
[----:B------:R-:W-:Y:S02]  /*5550*/  PRMT R0, RZ, 0x654, R0 ;  /* 0x00000654ff007816 */ /* 0x000fe40000000000 */
[----:B------:R-:W-:Y:S02]  /*5560*/  @P0 R2UR UR5, R4 ;  /* 0x00000000040502ca */ /* 0x000fe400000e0000 */
[----:B------:R2:W-:Y:S03]  /*5570*/  SYNCS.ARRIVE.TRANS64.RED.A1T0 RZ, [R0+URZ], RZ ;  /* 0x000000ff00ff79a7 */ /* 0x0005e600081004ff */
[----:B------:R-:W-:Y:S04]  /*5580*/  @UP2 UMOV UR28, UR4 ;  /* 0x00000004001c2c82 */ /* 0x000fe80008000000 */
[----:B------:R-:W-:Y:S04]  /*5590*/  @UP2 UMOV UR14, UR6 ;  /* 0x00000006000e2c82 */ /* 0x000fe80008000000 */
[----:B------:R-:W-:Y:S01]  /*55a0*/  @UP2 UMOV UR13, UR5 ;  /* 0x00000005000d2c82 */ /* 0x000fe20008000000 */
[----:B------:R-:W-:Y:S05]  /*55b0*/  BRA.U !UP0, `(.L_x_97) ;  /* 0x0000000108c07547 */ /* 0x000fea000b800000 */
[----:B------:R-:W-:Y:S02]  /*55c0*/  UIMAD.WIDE.U32 UR8, UR13, UR35, URZ ;  /* 0x000000230d0872a5 */ /* 0x000fe4000f8e00ff */
[----:B------:R-:W-:Y:S02]  /*55d0*/  UP2UR UR12, UPR, URZ, 0x4 ;  /* 0x00000004ff0c7883 */ /* 0x000fe40008000000 */
[----:B------:R-:W-:Y:S02]  /*55e0*/  UISETP.NE.AND UP2, UPT, UR34, 0x1, UPT ;  /* 0x000000012200788c */ /* 0x000fe4000bf45270 */
[----:B------:R-:W-:Y:S02]  /*55f0*/  UIMAD.WIDE.U32 UR10, UR14, UR32, URZ ;  /* 0x000000200e0a72a5 */ /* 0x000fe4000f8e00ff */
[----:B------:R-:W-:Y:S02]  /*5600*/  USEL UR4, UR29, UR38, !UP2 ;  /* 0x000000261d047287 */ /* 0x000fe4000d000000 */
[----:B------:R-:W-:Y:S02]  /*5610*/  UISETP.NE.AND UP0, UPT, UR15, 0x1, UPT ;  /* 0x000000010f00788c */ /* 0x000fe4000bf05270 */
[----:B------:R-:W-:Y:S02]  /*5620*/  UP2UR UR22, UPR, URZ, 0x2 ;  /* 0x00000002ff167883 */ /* 0x000fe40008000000 */
[----:B------:R-:W-:Y:S02]  /*5630*/  UISETP.NE.AND UP1, UPT, UR42, 0x1, UPT ;  /* 0x000000012a00788c */ /* 0x000fe4000bf25270 */
[----:B-1----:R-:W-:Y:S02]  /*5640*/  UIMAD.WIDE.U32 UR18, UR4, UR16, URZ ;  /* 0x00000010041272a5 */ /* 0x002fe4000f8e00ff */
[----:B------:R-:W-:Y:S01]  /*5650*/  USEL UR7, UR37, UR39, !UP0 ;  /* 0x0000002725077287 */ /* 0x000fe2000c000000 */
[----:B------:R-:W-:Y:S02]  /*5660*/  UMOV UR5, UR9 ;  /* 0x0000000900057c82 */ /* 0x000fe40008000000 */
[----:B------:R-:W-:Y:S02]  /*5670*/  USHF.R.U32.HI UR6, URZ, UR40, UR5 ;  /* 0x00000028ff067299 */ /* 0x000fe40008011605 */
[----:B------:R-:W-:Y:S02]  /*5680*/  UIMAD.WIDE.U32 UR20, UR7, UR16, URZ ;  /* 0x00000010071472a5 */ /* 0x000fe4000f8e00ff */
[----:B------:R-:W-:Y:S02]  /*5690*/  USEL UR6, UR13, UR6, !UP2 ;  /* 0x000000060d067287 */ /* 0x000fe4000d000000 */
[----:B------:R-:W-:Y:S01]  /*56a0*/  UISETP.NE.AND UP2, UPT, UR12, URZ, UPT ;  /* 0x000000ff0c00728c */ /* 0x000fe2000bf45270 */
[----:B------:R-:W-:Y:S01]  /*56b0*/  UMOV UR5, UR11 ;  /* 0x0000000b00057c82 */ /* 0x000fe20008000000 */
[----:B------:R-:W-:Y:S02]  /*56c0*/  UIMAD.WIDE.U32 UR10, UR6, UR16, URZ ;  /* 0x00000010060a72a5 */ /* 0x000fe4000f8e00ff */
[----:B------:R-:W-:Y:S03]  /*56d0*/  USHF.R.U32.HI UR8, URZ, UR33, UR5 ;  /* 0x00000021ff087299 */ /* 0x000fe60008011605 */
[----:B------:R-:W-:Y:S02]  /*56e0*/  UMOV UR5, UR19 ;  /* 0x0000001300057c82 */ /* 0x000fe40008000000 */
[----:B------:R-:W-:Y:S03]  /*56f0*/  @UP1 USHF.R.U32.HI UR4, URZ, UR17, UR5 ;  /* 0x00000011ff041299 */ /* 0x000fe60008011605 */
[----:B------:R-:W-:Y:S01]  /*5700*/  UMOV UR5, UR21 ;  /* 0x0000001500057c82 */ /* 0x000fe20008000000 */
[----:B------:R-:W-:Y:S02]  /*5710*/  UIMAD UR4, UR42, UR4, URZ ;  /* 0x000000042a0472a4 */ /* 0x000fe4000f8e02ff */
[----:B------:R-:W-:Y:S02]  /*5720*/  @UP1 USHF.R.U32.HI UR7, URZ, UR17, UR5 ;  /* 0x00000011ff071299 */ /* 0x000fe40008011605 */
[----:B------:R-:W-:Y:S02]  /*5730*/  USEL UR5, UR14, UR8, !UP0 ;  /* 0x000000080e057287 */ /* 0x000fe4000c000000 */
[----:B------:R-:W-:Y:S02]  /*5740*/  UIMAD UR8, UR42, UR7, URZ ;  /* 0x000000072a0872a4 */ /* 0x000fe4000f8e02ff */
[----:B------:R-:W-:Y:S03]  /*5750*/  UISETP.GE.AND UP0, UPT, UR6, UR4, UPT ;  /* 0x000000040600728c */ /* 0x000fe6000bf06270 */
[----:B------:R-:W-:Y:S01]  /*5760*/  UMOV UR4, UR11 ;  /* 0x0000000b00047c82 */ /* 0x000fe20008000000 */
[----:B------:R-:W-:Y:S02]  /*5770*/  UISETP.GE.OR UP0, UPT, UR5, UR8, UP0 ;  /* 0x000000080500728c */ /* 0x000fe40008706670 */
[----:B------:R-:W-:Y:S02]  /*5780*/  USHF.R.U32.HI UR4, URZ, UR17, UR4 ;  /* 0x00000011ff047299 */ /* 0x000fe40008011604 */
[----:B------:R-:W-:Y:S02]  /*5790*/  UIMAD.WIDE.U32 UR8, UR5, UR16, URZ ;  /* 0x00000010050872a5 */ /* 0x000fe4000f8e00ff */
[----:B------:R-:W-:Y:S04]  /*57a0*/  USEL UR10, UR6, UR4, !UP1 ;  /* 0x00000004060a7287 */ /* 0x000fe8000c800000 */
[----:B------:R-:W-:Y:S01]  /*57b0*/  UIADD3 UR11, UPT, UPT, -UR10, URZ, URZ ;  /* 0x000000ff0a0b7290 */ /* 0x000fe2000fffe1ff */
[----:B------:R-:W-:Y:S02]  /*57c0*/  @!UP0 UMOV UR4, UR9 ;  /* 0x0000000900048c82 */ /* 0x000fe40008000000 */
[----:B------:R-:W-:Y:S02]  /*57d0*/  @!UP0 USHF.R.U32.HI UR4, URZ, UR17, UR4 ;  /* 0x00000011ff048299 */ /* 0x000fe40008011604 */
[----:B------:R-:W-:Y:S02]  /*57e0*/  UIMAD UR8, UR42, UR11, UR6 ;  /* 0x0000000b2a0872a4 */ /* 0x000fe4000f8e0206 */
[----:B------:R-:W-:Y:S02]  /*57f0*/  @!UP0 USEL UR4, UR5, UR4, !UP1 ;  /* 0x0000000405048287 */ /* 0x000fe4000c800000 */
[----:B------:R-:W-:Y:S02]  /*5800*/  UISETP.NE.AND UP1, UPT, UR22, URZ, UPT ;  /* 0x000000ff1600728c */ /* 0x000fe4000bf25270 */
[----:B------:R-:W-:Y:S02]  /*5810*/  @!UP0 UIMAD UR8, UR7, UR8, UR4 ;  /* 0x00000008070882a4 */ /* 0x000fe4000f8e0204 */
[----:B------:R-:W-:Y:S02]  /*5820*/  @!UP0 UIADD3 UR9, UPT, UPT, UR10, -UR4, URZ ;  /* 0x800000040a098290 */ /* 0x000fe4000fffe0ff */
[----:B------:R-:W-:Y:S02]  /*5830*/  UIADD3 UR4, UPT, UPT, -UR5, URZ, URZ ;  /* 0x000000ff05047290 */ /* 0x000fe4000fffe1ff */
[----:B------:R-:W-:Y:S02]  /*5840*/  UIADD3 UR7, UPT, UPT, -UR6, URZ, URZ ;  /* 0x000000ff06077290 */ /* 0x000fe4000fffe1ff */
[----:B------:R-:W-:Y:S02]  /*5850*/  @!UP0 UIMAD UR6, UR9, UR42, UR5 ;  /* 0x0000002a090682a4 */ /* 0x000fe4000f8e0205 */
[----:B------:R-:W-:Y:S02]  /*5860*/  UIMAD UR14, UR15, UR4, UR14 ;  /* 0x000000040f0e72a4 */ /* 0x000fe4000f8e020e */
[----:B------:R-:W-:Y:S01]  /*5870*/  UIMAD UR13, UR34, UR7, UR13 ;  /* 0x00000007220d72a4 */ /* 0x000fe2000f8e020d */
[----:B------:R-:W-:Y:S02]  /*5880*/  @!UP0 UMOV UR5, UR8 ;  /* 0x0000000800058c82 */ /* 0x000fe40008000000 */
[----:B------:R-:W-:Y:S02]  /*5890*/  UIMAD UR14, UR5, UR15, UR14 ;  /* 0x0000000f050e72a4 */ /* 0x000fe4000f8e020e */
[----:B------:R-:W-:Y:S11]  /*58a0*/  UIMAD UR13, UR6, UR34, UR13 ;  /* 0x00000022060d72a4 */ /* 0x000ff6000f8e020d */
[----:B------:R-:W-:Y:S01]  /*58b0*/  @!UPT UIADD3 URZ, UPT, UPT, URZ, URZ, URZ ;  /* 0x000000fffffff290 */ /* 0x000fe2000fffe0ff */
.L_x_97:
[----:B------:R-:W3:Y:S01]  /*58c0*/  @!UP3 LDCU.128 UR20, c[0x0][0xf10] ;  /* 0x0001e200ff14b7ac */ /* 0x000ee20008000c00 */
[----:B------:R-:W-:Y:S04]  /*58d0*/  ISETP.NE.U32.AND P0, PT, RZ, UR30, PT ;  /* 0x0000001eff007c0c */ /* 0x000fe8000bf05070 */
[----:B------:R-:W-:Y:S01]  /*58e0*/  ISETP.NE.AND.EX P0, PT, RZ, UR31, PT, P0 ;  /* 0x0000001fff007c0c */ /* 0x000fe2000bf05300 */
[----:B------:R-:W4:Y:S01]  /*58f0*/  @!UP3 LDCU UR5, c[0x0][0xf0c] ;  /* 0x0001e180ff05b7ac */ /* 0x000f220008000800 */
[----:B------:R-:W-:Y:S02]  /*5900*/  USHF.L.U32 UR11, UR27, 0x7, URZ ;  /* 0x000000071b0b7899 */ /* 0x000fe400080006ff */
[----:B------:R-:W-:Y:S02]  /*5910*/  USHF.L.U32 UR10, UR26, 0x6, URZ ;  /* 0x000000061a0a7899 */ /* 0x000fe400080006ff */
[----:B---3--:R-:W-:Y:S07]  /*5920*/  UIMAD.WIDE.U32 UR6, UR14, UR20, URZ ;  /* 0x000000140e0672a5 */ /* 0x008fee000f8e00ff */
[----:B------:R-:W-:Y:S01]  /*5930*/  @!UP3 UMOV UR4, UR7 ;  /* 0x000000070004bc82 */ /* 0x000fe20008000000 */
[----:B----4-:R-:W-:Y:S02]  /*5940*/  @!UP3 UISETP.NE.AND UP0, UPT, UR5, 0x1, UPT ;  /* 0x000000010500b88c */ /* 0x010fe4000bf05270 */
[----:B------:R-:W-:Y:S02]  /*5950*/  @!UP3 USHF.R.U32.HI UR4, URZ, UR21, UR4 ;  /* 0x00000015ff04b299 */ /* 0x000fe40008011604 */
[----:B------:R-:W-:Y:S02]  /*5960*/  UIMAD.WIDE.U32 UR6, UR13, UR23, URZ ;  /* 0x000000170d0672a5 */ /* 0x000fe4000f8e00ff */
[----:B------:R-:W-:Y:S02]  /*5970*/  @!UP3 USEL UR8, UR14, UR4, !UP0 ;  /* 0x000000040e08b287 */ /* 0x000fe4000c000000 */
[----:B------:R-:W-:Y:S03]  /*5980*/  @!UP3 UISETP.NE.AND UP0, UPT, UR22, 0x1, UPT ;  /* 0x000000011600b88c */ /* 0x000fe6000bf05270 */
[----:B------:R-:W-:Y:S02]  /*5990*/  @!UP3 UMOV UR6, UR7 ;  /* 0x000000070006bc82 */ /* 0x000fe40008000000 */
[----:B------:R-:W3:Y:S02]  /*59a0*/  @!UP3 LDCU UR4, c[0x0][0xf20] ;  /* 0x0001e400ff04b7ac */ /* 0x000ee40008000800 */
[----:B---3--:R-:W-:Y:S04]  /*59b0*/  @!UP3 USHF.R.U32.HI UR6, URZ, UR4, UR6 ;  /* 0x00000004ff06b299 */ /* 0x008fe80008011606 */
[----:B------:R-:W-:Y:S04]  /*59c0*/  @!UP3 USEL UR6, UR13, UR6, !UP0 ;  /* 0x000000060d06b287 */ /* 0x000fe8000c000000 */
[----:B------:R-:W-:Y:S02]  /*59d0*/  @!UP3 UIADD3 UR4, UPT, UPT, -UR8, UR6, URZ ;  /* 0x000000060804b290 */ /* 0x000fe4000fffe1ff */
[----:B------:R-:W-:Y:S02]  /*59e0*/  @!UP3 UIADD3 UR6, UPT, UPT, UR8, -UR6, URZ ;  /* 0x800000060806b290 */ /* 0x000fe4000fffe0ff */
[----:B------:R-:W-:Y:S02]  /*59f0*/  @!UP3 UIMAD UR14, UR4, UR5, UR14 ;  /* 0x00000005040eb2a4 */ /* 0x000fe4000f8e020e */
[----:B------:R-:W-:Y:S01]  /*5a00*/  @!UP3 UIMAD UR13, UR6, UR22, UR13 ;  /* 0x00000016060db2a4 */ /* 0x000fe2000f8e020d */
[----:B------:R-:W-:Y:S11]  /*5a10*/  BRA.U UP4, `(.L_x_98) ;  /* 0x0000000104107547 */ /* 0x000ff6000b800000 */
[----:B--2---:R-:W-:Y:S04]  /*5a20*/  MOV R0, UR43 ;  /* 0x0000002b00007c02 */ /* 0x004fe80008000f00 */
[----:B------:R-:W-:Y:S04]  /*5a30*/  SHF.L.U32 R5, R0, 0x1f, RZ ;  /* 0x0000001f00057819 */ /* 0x000fe800000006ff */
[----:B------:R-:W2:Y:S02]  /*5a40*/  SYNCS.PHASECHK.TRANS64.TRYWAIT P1, [UR24+0xc8], R5 ;  /* 0x0000c805ff0075a7 */ /* 0x000ea40008021118 */
[----:B--2---:R-:W-:Y:S05]  /*5a50*/  @!P1 BRA `(.L_x_99) ;  /* 0x0000003c00e09947 */ /* 0x004fea0003800000 */
.L_x_98:
[----:B------:R-:W-:Y:S05]  /*5a60*/  BRA.U !UP6, `(.L_x_100) ;  /* 0x000000010e387547 */ /* 0x000fea000b800000 */
[----:B------:R-:W-:Y:S01]  /*5a70*/  UPLOP3.LUT UP1, UPT, UPT, UPT, UP5, 0x80, 0x8 ;  /* 0x000000000008789c */ /* 0x000fe20003f2f050 */
[----:B--2---:R-:W-:Y:S01]  /*5a80*/  HFMA2 R0, -RZ, RZ, 0, 5.9604644775390625e-08 ;  /* 0x00000001ff007431 */ /* 0x004fe200000001ff */
[----:B------:R-:W2:Y:S01]  /*5a90*/  LDCU.64 UR8, c[0x0][0x358] ;  /* 0x00006b00ff0877ac */ /* 0x000ea20008000a00 */
[----:B------:R-:W-:Y:S03]  /*5aa0*/  IMAD.MOV.U32 R84, RZ, RZ, 0x1 ;  /* 0x00000001ff547424 */ /* 0x000fe600078e00ff */
[----:B------:R-:W-:Y:S05]  /*5ab0*/  PLOP3.LUT P1, PT, PT, PT, UP1, 0x80, 0x8 ;  /* 0x000000000008781c */ /* 0x000fea0003f2f018 */
[----:B------:R-:W3:Y:S01]  /*5ac0*/  @UP1 LDCU.64 UR4, c[0x0][0xc88] ;  /* 0x00019100ff0417ac */ /* 0x000ee20008000a00 */
[----:B------:R-:W-:Y:S07]  /*5ad0*/  @UP1 UIMAD UR6, UR36, UR30, URZ ;  /* 0x0000001e240612a4 */ /* 0x000fee000f8e02ff */
[----:B------:R-:W-:Y:S01]  /*5ae0*/  @!P1 PRMT R84, R0, 0x7610, R84 ;  /* 0x0000761000549816 */ /* 0x000fe20000000054 */
[----:B---3--:R-:W-:Y:S06]  /*5af0*/  @UP1 UIMAD.WIDE UR4, UR6, 0x4, UR4 ;  /* 0x00000004060418a5 */ /* 0x008fec000f8e0204 */
[----:B------:R-:W-:Y:S01]  /*5b00*/  IMAD.U32 R4, RZ, RZ, UR4 ;  /* 0x00000004ff047e24 */ /* 0x000fe2000f8e00ff */
[----:B------:R-:W-:Y:S04]  /*5b10*/  MOV R5, UR5 ;  /* 0x0000000500057c02 */ /* 0x000fe80008000f00 */
[----:B------:R-:W3:Y:S01]  /*5b20*/  @!UP1 LDCU UR4, c[0x0][0xc80] ;  /* 0x00019000ff0497ac */ /* 0x000ee20008000800 */
[----:B--2--5:R4:W5:Y:S02]  /*5b30*/  @P1 LDG.E R41, desc[UR8][R4.64] ;  /* 0x0000000804291981 */ /* 0x024964000c1e1900 */
[----:B---34-:R-:W-:Y:S07]  /*5b40*/  @!P1 IMAD.U32 R41, RZ, RZ, UR4 ;  /* 0x00000004ff299e24 */ /* 0x018fee000f8e00ff */
.L_x_100:
[----:B-----5:R-:W-:Y:S01]  /*5b50*/  @!P0 FSETP.EQ.AND P2, PT, R41, RZ, PT ;  /* 0x000000ff2900820b */ /* 0x020fe20003f42000 */
[----:B------:R-:W-:Y:S01]  /*5b60*/  @!UPT UIADD3 URZ, UPT, UPT, URZ, URZ, URZ ;  /* 0x000000fffffff290 */ /* 0x000fe2000fffe0ff */
[----:B------:R-:W-:Y:S11]  /*5b70*/  @!P0 BRA `(.L_x_101) ;  /* 0x0000000000148947 */ /* 0x000ff60003800000 */
[----:B------:R-:W-:Y:S02]  /*5b80*/  LOP3.LUT P0, RZ, R84, 0xff, RZ, 0xc0, !PT ;  /* 0x000000ff54ff7812 */ /* 0x000fe4000780c0ff */
[----:B------:R-:W-:Y:S04]  /*5b90*/  PLOP3.LUT P2, PT, PT, PT, UP1, 0x80, 0x8 ;  /* 0x000000000008781c */ /* 0x000fe80003f4f018 */
[----:B------:R-:W-:Y:S07]  /*5ba0*/  PLOP3.LUT P2, PT, P2, PT, PT, 0x8, 0x80 ;  /* 0x000000000080781c */ /* 0x000fee000174e170 */
[----:B------:R-:W-:Y:S11]  /*5bb0*/  @P0 FSETP.EQ.AND P2, PT, R41, RZ, PT ;  /* 0x000000ff2900020b */ /* 0x000ff60003f42000 */
[----:B------:R-:W-:Y:S02]  /*5bc0*/  @!UPT UIADD3 URZ, UPT, UPT, URZ, URZ, URZ ;  /* 0x000000fffffff290 */ /* 0x000fe4000fffe0ff */
.L_x_101:
[----:B------:R-:W-:Y:S01]  /*5bd0*/  ULEA UR4, UR25, UR24, 0x3 ;  /* 0x0000001819047291 */ /* 0x000fe2000f8e18ff */
[----:B--2---:R-:W-:Y:S02]  /*5be0*/  SHF.L.U32 R5, R11, 0x1f, RZ ;  /* 0x0000001f0b057819 */ /* 0x004fe400000006ff */
[----:B------:R-:W-:Y:S04]  /*5bf0*/  ELECT P1, URZ, PT ;  /* 0x0000000000ff782f */ /* 0x000fe80003820000 */
[----:B------:R-:W-:Y:S02]  /*5c00*/  PLOP3.LUT P1, PT, P2, P1, PT, 0xf2, 0x2f ;  /* 0x00000000002f781c */ /* 0x000fe40001723e72 */
[----:B------:R-:W2:Y:S02]  /*5c10*/  SYNCS.PHASECHK.TRANS64.TRYWAIT P0, [UR4+0xa8], R5 ;  /* 0x0000a805ff0075a7 */ /* 0x000ea40008001104 */
[----:B--2---:R-:W-:Y:S09]  /*5c20*/  @!P0 BRA `(.L_x_102) ;  /* 0x0000003c00848947 */ /* 0x004ff20003800000 */
.L_x_182:
[----:B------:R-:W-:Y:S01]  /*5c30*/  VOTEU.ALL UP0, P1 ;  /* 0x0000000000ff7886 */ /* 0x000fe20000800000 */
[----:B------:R-:W-:Y:S01]  /*5c40*/  @!P1 IADD3 R4, P0, PT, R12, 0x980, RZ ;  /* 0x000009800c049810 */ /* 0x000fe20007f1e0ff */
[----:B------:R-:W-:Y:S01]  /*5c50*/  UIADD3 UR9, UPT, UPT, UR4, 0x90, URZ ;  /* 0x0000009004097890 */ /* 0x000fe2000fffe0ff */
[----:B------:R-:W-:Y:S01]  /*5c60*/  VIADD R10, R10, 0x1 ;  /* 0x000000010a0a7836 */ /* 0x000fe20000000000 */
[----:B------:R-:W-:Y:S01]  /*5c70*/  UMOV UR22, 0x0 ;  /* 0x0000000000167882 */ /* 0x000fe20000000000 */
[----:B------:R-:W-:Y:S01]  /*5c80*/  @!UP0 ULEA UR5, UR25, UR24, 0xd ;  /* 0x0000001819058291 */ /* 0x000fe2000f8e68ff */
[----:B------:R-:W-:Y:S01]  /*5c90*/  @!P1 IMAD.X R2, RZ, RZ, R13, P0 ;  /* 0x000000ffff029224 */ /* 0x000fe200000e060d */
[----:B------:R-:W-:Y:S01]  /*5ca0*/  @!P1 R2UR UR7, R4 ;  /* 0x00000000040792ca */ /* 0x000fe200000e0000 */
[----:B------:R-:W-:Y:S01]  /*5cb0*/  UMOV UR23, 0x10000000 ;  /* 0x1000000000177882 */ /* 0x000fe20000000000 */
[----:B------:R-:W-:Y:S02]  /*5cc0*/  @!UP0 UIADD3 UR8, UPT, UPT, UR5, 0x200, URZ ;  /* 0x0000020005088890 */ /* 0x000fe4000fffe0ff */
[----:B------:R-:W-:Y:S01]  /*5cd0*/  UIADD3 UR5, UPT, UPT, UR25, 0x1, URZ ;  /* 0x0000000119057890 */ /* 0x000fe2000fffe0ff */
[----:B------:R-:W-:Y:S03]  /*5ce0*/  UMOV UR12, UR36 ;  /* 0x00000024000c7c82 */ /* 0x000fe60008000000 */
[----:B------:R-:W-:Y:S04]  /*5cf0*/  UISETP.NE.AND UP0, UPT, UR5, 0x3, UPT ;  /* 0x000000030500788c */ /* 0x000fe8000bf05270 */
[----:B------:R-:W-:Y:S01]  /*5d00*/  USEL UR6, UR5, URZ, UP0 ;  /* 0x000000ff05067287 */ /* 0x000fe20008000000 */
[----:B------:R-:W-:Y:S01]  /*5d10*/  @!P1 R2UR UR5, R2 ;  /* 0x00000000020592ca */ /* 0x000fe200000e0000 */
[----:B------:R-:W-:Y:S01]  /*5d20*/  IMAD.U32 R4, RZ, RZ, UR7 ;  /* 0x00000007ff047e24 */ /* 0x000fe2000f8e00ff */
[----:B------:R-:W-:Y:S01]  /*5d30*/  USEL UR20, URZ, 0x1, UP0 ;  /* 0x00000001ff147887 */ /* 0x000fe20008000000 */
[----:B------:R-:W-:Y:S01]  /*5d40*/  @!P1 IMAD.MOV.U32 R2, RZ, RZ, 0x2000 ;  /* 0x00002000ff029424 */ /* 0x000fe200078e00ff */
[----:B------:R-:W-:Y:S01]  /*5d50*/  VOTEU.ALL UP0, P1 ;  /* 0x0000000000ff7886 */ /* 0x000fe20000800000 */
[----:B------:R-:W-:Y:S01]  /*5d60*/  UPRMT UR7, UR55, 0x654, UR9 ;  /* 0x0000065437077896 */ /* 0x000fe20008000009 */
[----:B------:R-:W-:Y:S02]  /*5d70*/  @!P1 R2UR UR18, R4 ;  /* 0x00000000041292ca */ /* 0x000fe400000e0000 */
[----:B------:R-:W-:Y:S04]  /*5d80*/  LOP3.LUT R11, R11, UR20, RZ, 0x3c, !PT ;  /* 0x000000140b0b7c12 */ /* 0x000fe8000f8e3cff */
[----:B--2---:R-:W-:Y:S01]  /*5d90*/  SHF.L.U32 R0, R11, 0x1f, RZ ;  /* 0x0000001f0b007819 */ /* 0x004fe200000006ff */
[----:B------:R-:W-:Y:S01]  /*5da0*/  IMAD.U32 R5, RZ, RZ, UR5 ;  /* 0x00000005ff057e24 */ /* 0x000fe2000f8e00ff */
[----:B------:R-:W-:Y:S04]  /*5db0*/  ULEA UR5, UR6, UR24, 0x3 ;  /* 0x0000001806057291 */ /* 0x000fe8000f8e18ff */
[----:B------:R-:W-:Y:S11]  /*5dc0*/  @!P1 R2UR UR19, R5 ;  /* 0x00000000051392ca */ /* 0x000ff600000e0000 */
[----:B------:R-:W-:Y:S02]  /*5dd0*/  @!UPT UIADD3 URZ, UPT, UPT, URZ, URZ, URZ ;  /* 0x000000fffffff290 */ /* 0x000fe4000fffe0ff */
[----:B------:R2:W-:Y:S01]  /*5de0*/  @!UP0 UTMALDG.3D [UR8], [UR18], desc[UR22] ;  /* 0x00001608120085b4 */ /* 0x0005e20008011000 */
[----:B------:R2:W-:Y:S01]  /*5df0*/  @!P1 SYNCS.ARRIVE.TRANS64.RED.A0TR RZ, [UR4+0x90], R2 ;  /* 0x00009002ffff99a7 */ /* 0x0005e20008300404 */
[----:B------:R-:W-:Y:S01]  /*5e00*/  SYNCS.ARRIVE.TRANS64.RED.A1T0 RZ, [UR7], RZ ;  /* 0x000000ffffff79a7 */ /* 0x000fe20008100407 */
[----:B------:R-:W3:Y:S02]  /*5e10*/  SYNCS.PHASECHK.TRANS64.TRYWAIT P0, [UR5+0xa8], R0 ;  /* 0x0000a800ff0075a7 */ /* 0x000ee40008001105 */
[----:B--23--:R-:W-:Y:S05]  /*5e20*/  @!P0 BRA `(.L_x_103) ;  /* 0x0000003c001c8947 */ /* 0x00cfea0003800000 */
.L_x_184:
[----:B------:R-:W-:Y:S01]  /*5e30*/  UIADD3 UR9, UPT, UPT, UR5, 0x90, URZ ;  /* 0x0000009005097890 */ /* 0x000fe2000fffe0ff */
[----:B------:R-:W-:Y:S01]  /*5e40*/  @!P1 IADD3 R2, P0, PT, R12, 0x980, RZ ;  /* 0x000009800c029810 */ /* 0x000fe20007f1e0ff */
[----:B------:R-:W-:Y:S01]  /*5e50*/  UPLOP3.LUT UP4, UPT, UPT, UPT, UPT, 0x80, 0x8 ;  /* 0x000000000008789c */ /* 0x000fe20003f8f070 */
[----:B------:R-:W-:Y:S01]  /*5e60*/  R2UR UR22, R86 ;  /* 0x00000000561672ca */ /* 0x000fe200000e0000 */
[----:B------:R-:W-:Y:S01]  /*5e70*/  UMOV UR20, 0x0 ;  /* 0x0000000000147882 */ /* 0x000fe20000000000 */
[----:B------:R-:W-:Y:S01]  /*5e80*/  UMOV UR21, 0x10000000 ;  /* 0x1000000000157882 */ /* 0x000fe20000000000 */
[----:B------:R-:W-:Y:S01]  /*5e90*/  UMOV UR12, UR36 ;  /* 0x00000024000c7c82 */ /* 0x000fe20008000000 */
[----:B------:R-:W-:Y:S01]  /*5ea0*/  VOTEU.ALL UP0, P1 ;  /* 0x0000000000ff7886 */ /* 0x000fe20000800000 */
[----:B--2---:R-:W-:Y:S01]  /*5eb0*/  @!P1 IMAD.X R0, RZ, RZ, R13, P0 ;  /* 0x000000ffff009224 */ /* 0x004fe200000e060d */
[----:B------:R-:W-:Y:S01]  /*5ec0*/  R2UR UR19, R87 ;  /* 0x00000000571372ca */ /* 0x000fe200000e0000 */
[----:B------:R-:W-:Y:S01]  /*5ed0*/  UMOV UR36, UR28 ;  /* 0x0000001c00247c82 */ /* 0x000fe20008000000 */
[C---:B------:R-:W-:Y:S01]  /*5ee0*/  ISETP.NE.AND P0, PT, R10.reuse, 0x2, PT ;  /* 0x000000020a00780c */ /* 0x040fe20003f05270 */
[----:B------:R-:W-:Y:S02]  /*5ef0*/  @!UP0 ULEA UR4, UR6, UR24, 0xd ;  /* 0x0000001806048291 */ /* 0x000fe4000f8e68ff */
[----:B------:R-:W-:Y:S01]  /*5f00*/  @!UP0 UIADD3 UR10, UPT, UPT, UR10, 0x20, URZ ;  /* 0x000000200a0a8890 */ /* 0x000fe2000fffe0ff */
[----:B------:R-:W-:Y:S01]  /*5f10*/  SEL R10, R10, RZ, P0 ;  /* 0x000000ff0a0a7207 */ /* 0x000fe20000000000 */
[----:B------:R-:W-:Y:S02]  /*5f20*/  @!UP0 UIADD3 UR8, UPT, UPT, UR4, 0x200, URZ ;  /* 0x0000020004088890 */ /* 0x000fe4000fffe0ff */
[----:B------:R-:W-:Y:S01]  /*5f30*/  UIADD3 UR4, UPT, UPT, UR6, 0x1, URZ ;  /* 0x0000000106047890 */ /* 0x000fe2000fffe0ff */
[----:B------:R-:W-:Y:S01]  /*5f40*/  @!P1 R2UR UR6, R2 ;  /* 0x00000000020692ca */ /* 0x000fe200000e0000 */
[----:B------:R-:W-:Y:S02]  /*5f50*/  UIADD3 UR26, UPT, UPT, UR13, UR22, URZ ;  /* 0x000000160d1a7290 */ /* 0x000fe4000fffe0ff */
[----:B------:R-:W-:Y:S02]  /*5f60*/  UISETP.NE.AND UP0, UPT, UR4, 0x3, UPT ;  /* 0x000000030400788c */ /* 0x000fe4000bf05270 */
[----:B------:R-:W-:Y:S02]  /*5f70*/  UIADD3 UR27, UPT, UPT, UR14, UR19, URZ ;  /* 0x000000130e1b7290 */ /* 0x000fe4000fffe0ff */
[----:B------:R-:W-:Y:S01]  /*5f80*/  USEL UR25, UR4, URZ, UP0 ;  /* 0x000000ff04197287 */ /* 0x000fe20008000000 */
[----:B------:R-:W-:Y:S01]  /*5f90*/  @!P1 R2UR UR4, R0 ;  /* 0x00000000000492ca */ /* 0x000fe200000e0000 */
[----:B------:R-:W-:Y:S01]  /*5fa0*/  USEL UR18, URZ, 0x1, UP0 ;  /* 0x00000001ff127887 */ /* 0x000fe20008000000 */
[----:B------:R-:W-:Y:S01]  /*5fb0*/  SEL R0, RZ, 0x1, P0 ;  /* 0x00000001ff007807 */ /* 0x000fe20000000000 */
[----:B------:R-:W-:Y:S02]  /*5fc0*/  VOTEU.ALL UP0, P1 ;  /* 0x0000000000ff7886 */ /* 0x000fe40000800000 */
[----:B------:R-:W-:Y:S01]  /*5fd0*/  IMAD.U32 R4, RZ, RZ, UR6 ;  /* 0x00000006ff047e24 */ /* 0x000fe2000f8e00ff */
[----:B------:R-:W-:Y:S02]  /*5fe0*/  LOP3.LUT R9, R9, R0, RZ, 0x3c, !PT ;  /* 0x0000000009097212 */ /* 0x000fe400078e3cff */
[----:B------:R-:W-:Y:S02]  /*5ff0*/  LOP3.LUT R11, R11, UR18, RZ, 0x3c, !PT ;  /* 0x000000120b0b7c12 */ /* 0x000fe4000f8e3cff */
[----:B------:R-:W-:Y:S03]  /*6000*/  @!P1 R2UR UR6, R4 ;  /* 0x00000000040692ca */ /* 0x000fe600000e0000 */
[----:B------:R-:W-:Y:S01]  /*6010*/  IMAD.U32 R5, RZ, RZ, UR4 ;  /* 0x00000004ff057e24 */ /* 0x000fe2000f8e00ff */
[----:B------:R-:W-:Y:S04]  /*6020*/  UPRMT UR4, UR55, 0x654, UR9 ;  /* 0x0000065437047896 */ /* 0x000fe80008000009 */
[----:B------:R-:W-:Y:S11]  /*6030*/  @!P1 R2UR UR7, R5 ;  /* 0x00000000050792ca */ /* 0x000ff600000e0000 */
[----:B------:R-:W-:Y:S02]  /*6040*/  @!UPT UIADD3 URZ, UPT, UPT, URZ, URZ, URZ ;  /* 0x000000fffffff290 */ /* 0x000fe4000fffe0ff */
[----:B------:R2:W-:Y:S01]  /*6050*/  @!UP0 UTMALDG.3D [UR8], [UR6], desc[UR20] ;  /* 0x00001408060085b4 */ /* 0x0005e20008011000 */
[----:B------:R2:W-:Y:S01]  /*6060*/  @!P1 SYNCS.ARRIVE.TRANS64.RED.A0TR RZ, [UR5+0x90], R3 ;  /* 0x00009003ffff99a7 */ /* 0x0005e20008300405 */
[----:B------:R-:W-:Y:S01]  /*6070*/  SYNCS.ARRIVE.TRANS64.RED.A1T0 RZ, [UR4], RZ ;  /* 0x000000ffffff79a7 */ /* 0x000fe20008100404 */
[----:B------:R-:W-:Y:S05]  /*6080*/  BRA.U UP2, `(.L_x_104) ;  /* 0xfffffff102d07547 */ /* 0x000fea000b83ffff */
[----:B------:R-:W-:Y:S01]  /*6090*/  UIADD3 UR24, UPT, UPT, UR24, 0xa8, URZ ;  /* 0x000000a818187890 */ /* 0x000fe2000fffe0ff */
[----:B--2---:R-:W-:-:S03]  /*60a0*/  SHF.L.U32 R3, R11, 0x1f, RZ ;  /* 0x0000001f0b037819 */ /* 0x004fc600000006ff */
[----:B------:R-:W-:-:S09]  /*60b0*/  ULEA UR4, UR25, UR24, 0x3 ;  /* 0x0000001819047291 */ /* 0x000fd2000f8e18ff */
[----:B------:R-:W2:Y:S02]  /*60c0*/  SYNCS.PHASECHK.TRANS64.TRYWAIT P0, [UR4], R3 ;  /* 0x00000003ff0075a7 */ /* 0x000ea40008001104 */
[----:B--2---:R-:W-:Y:S05]  /*60d0*/  @!P0 BRA `(.L_x_105) ;  /* 0x0000003800888947 */ /* 0x004fea0003800000 */
.L_x_186:
[----:B------:R-:W-:-:S04]  /*60e0*/  UIADD3 UR4, UPT, UPT, UR25, 0x1, URZ ;  /* 0x0000000119047890 */ /* 0x000fc8000fffe0ff */
[----:B------:R-:W-:-:S04]  /*60f0*/  UISETP.NE.AND UP0, UPT, UR4, 0x3, UPT ;  /* 0x000000030400788c */ /* 0x000fc8000bf05270 */
[----:B------:R-:W-:Y:S02]  /*6100*/  USEL UR6, URZ, 0x1, UP0 ;  /* 0x00000001ff067887 */ /* 0x000fe40008000000 */
[----:B------:R-:W-:-:S04]  /*6110*/  USEL UR4, UR4, URZ, UP0 ;  /* 0x000000ff04047287 */ /* 0x000fc80008000000 */
[----:B------:R-:W-:Y:S01]  /*6120*/  ULEA UR5, UR4, UR24, 0x3 ;  /* 0x0000001804057291 */ /* 0x000fe2000f8e18ff */
[----:B------:R-:W-:-:S04]  /*6130*/  LOP3.LUT R11, R11, UR6, RZ, 0x3c, !PT ;  /* 0x000000060b0b7c12 */ /* 0x000fc8000f8e3cff */
[----:B--2---:R-:W-:-:S04]  /*6140*/  SHF.L.U32 R3, R11, 0x1f, RZ ;  /* 0x0000001f0b037819 */ /* 0x004fc800000006ff */
[----:B------:R-:W2:Y:S02]  /*6150*/  SYNCS.PHASECHK.TRANS64.TRYWAIT P0, [UR5], R3 ;  /* 0x00000003ff0075a7 */ /* 0x000ea40008001105 */
[----:B--2---:R-:W-:Y:S05]  /*6160*/  @!P0 BRA `(.L_x_106) ;  /* 0x00000038007c8947 */ /* 0x004fea0003800000 */
.L_x_188:
[----:B------:R-:W-:-:S04]  /*6170*/  UIADD3 UR4, UPT, UPT, UR4, 0x1, URZ ;  /* 0x0000000104047890 */ /* 0x000fc8000fffe0ff */
[----:B------:R-:W-:-:S04]  /*6180*/  UISETP.NE.AND UP0, UPT, UR4, 0x3, UPT ;  /* 0x000000030400788c */ /* 0x000fc8000bf05270 */
[----:B------:R-:W-:Y:S02]  /*6190*/  USEL UR5, URZ, 0x1, UP0 ;  /* 0x00000001ff057887 */ /* 0x000fe40008000000 */
[----:B------:R-:W-:-:S04]  /*61a0*/  USEL UR4, UR4, URZ, UP0 ;  /* 0x000000ff04047287 */ /* 0x000fc80008000000 */
[----:B------:R-:W-:Y:S01]  /*61b0*/  ULEA UR4, UR4, UR24, 0x3 ;  /* 0x0000001804047291 */ /* 0x000fe2000f8e18ff */
[----:B--2---:R-:W-:-:S04]  /*61c0*/  LOP3.LUT R3, R11, UR5, RZ, 0x3c, !PT ;  /* 0x000000050b037c12 */ /* 0x004fc8000f8e3cff */
[----:B------:R-:W-:Y:S01]  /*61d0*/  SHF.L.U32 R3, R3, 0x1f, RZ ;  /* 0x0000001f03037819 */ /* 0x000fe200000006ff */
[----:B------:R-:W-:-:S07]  /*61e0*/  IMAD.U32 R0, RZ, RZ, UR4 ;  /* 0x00000004ff007e24 */ /* 0x000fce000f8e00ff */
.L_x_107:
[----:B--2---:R2:W3:Y:S02]  /*61f0*/  SYNCS.PHASECHK.TRANS64.TRYWAIT P0, [R0+URZ], R3 ;  /* 0x00000003000075a7 */ /* 0x0044e400080011ff */
[----:B---3--:R-:W-:Y:S05]  /*6200*/  @!P0 NANOSLEEP.SYNCS 0x989680 ;  /* 0x009896800000895d */ /* 0x008fea0003900000 */
[----:B------:R-:W3:Y:S02]  /*6210*/  @!P0 SYNCS.PHASECHK.TRANS64 P0, [R0+URZ], R3 ;  /* 0x00000003000085a7 */ /* 0x000ee400080010ff */
[----:B-1-3--:R-:W-:Y:S05]  /*6220*/  @P0 EXIT ;  /* 0x000000000000094d */ /* 0x00afea0003800000 */
[----:B------:R-:W-:Y:S05]  /*6230*/  BRA `(.L_x_107) ;  /* 0xfffffffc00ec7947 */ /* 0x000fea000383ffff */
.L_x_95:
[----:B------:R-:W-:-:S06]  /*6240*/  UISETP.GE.AND UP0, UPT, UR18, 0x4, UPT ;  /* 0x000000041200788c */ /* 0x000fcc000bf06270 */
[----:B------:R-:W-:-:S13]  /*6250*/  PLOP3.LUT P0, PT, PT, PT, UP0, 0x80, 0x8 ;  /* 0x000000000008781c */ /* 0x000fda0003f0f008 */
[----:B------:R-:W-:Y:S05]  /*6260*/  @!P0 EXIT ;  /* 0x000000000000894d */ /* 0x000fea0003800000 */
[----:B------:R-:W-:Y:S01]  /*6270*/  BAR.SYNC.DEFER_BLOCKING 0x6, 0xa0 ;  /* 0x0182800000007b1d */ /* 0x000fe20000010000 */
[C---:B------:R-:W-:Y:S01]  /*6280*/  IMAD.SHL.U32 R2, R92.reuse, 0x20, RZ ;  /* 0x000000205c027824 */ /* 0x040fe200078e00ff */
[C---:B------:R-:W-:Y:S01]  /*6290*/  LOP3.LUT R93, R92.reuse, 0x2, RZ, 0xc0, !PT ;  /* 0x000000025c5d7812 */ /* 0x040fe200078ec0ff */
[C---:B------:R-:W-:Y:S01]  /*62a0*/  IMAD.SHL.U32 R97, R92.reuse, 0x4, RZ ;  /* 0x000000045c617824 */ /* 0x040fe200078e00ff */
[C---:B------:R-:W-:Y:S01]  /*62b0*/  LOP3.LUT R98, R92.reuse, 0x60, RZ, 0xc0, !PT ;  /* 0x000000605c627812 */ /* 0x040fe200078ec0ff */
[----:B------:R-:W-:Y:S01]  /*62c0*/  IMAD.U32 R37, R92, 0x10000, RZ ;  /* 0x000100005c257824 */ /* 0x000fe200078e00ff */
[----:B------:R-:W-:Y:S01]  /*62d0*/  UMOV UR47, 0x400 ;  /* 0x00000400002f7882 */ /* 0x000fe20000000000 */
[----:B------:R-:W1:Y:S01]  /*62e0*/  LDCU.64 UR4, c[0x0][0xc90] ;  /* 0x00019200ff0477ac */ /* 0x000e620008000a00 */
[----:B------:R-:W2:Y:S01]  /*62f0*/  LDC.64 R78, c[0x0][0xcb0] ;  /* 0x00032c00ff4e7b82 */ /* 0x000ea20000000a00 */
[----:B------:R-:W-:Y:S01]  /*6300*/  LOP3.LUT R4, R2, 0xc0, RZ, 0xc0, !PT ;  /* 0x000000c002047812 */ /* 0x000fe200078ec0ff */
[----:B------:R-:W-:Y:S01]  /*6310*/  HFMA2 R36, -RZ, RZ, 0, 0 ;  /* 0x00000000ff247431 */ /* 0x000fe200000001ff */
[----:B------:R-:W-:Y:S01]  /*6320*/  ULEA UR47, UR55, UR47, 0x18 ;  /* 0x0000002f372f7291 */ /* 0x000fe2000f8ec0ff */
[----:B------:R-:W-:-:S02]  /*6330*/  LOP3.LUT R92, R92, 0x4, RZ, 0xc0, !PT ;  /* 0x000000045c5c7812 */ /* 0x000fc400078ec0ff */
[----:B------:R-:W-:Y:S02]  /*6340*/  CS2R R94, SRZ ;  /* 0x00000000005e7805 */ /* 0x000fe4000001ff00 */
[----:B------:R-:W-:Y:S01]  /*6350*/  LOP3.LUT R97, R4, 0x18, R97, 0xf8, !PT ;  /* 0x0000001804617812 */ /* 0x000fe200078ef861 */
[----:B------:R-:W-:Y:S01]  /*6360*/  IMAD.MOV.U32 R91, RZ, RZ, RZ ;  /* 0x000000ffff5b7224 */ /* 0x000fe200078e00ff */
[----:B------:R-:W3:Y:S01]  /*6370*/  LDC.64 R76, c[0x0][0xca8] ;  /* 0x00032a00ff4c7b82 */ /* 0x000ee20000000a00 */
[----:B------:R-:W-:Y:S01]  /*6380*/  LOP3.LUT R37, R37, 0x600000, RZ, 0xc0, !PT ;  /* 0x0060000025257812 */ /* 0x000fe200078ec0ff */
[----:B------:R-:W-:Y:S01]  /*6390*/  IMAD.MOV R93, RZ, RZ, -R93 ;  /* 0x000000ffff5d7224 */ /* 0x000fe200078e0a5d */
[C---:B------:R-:W-:Y:S01]  /*63a0*/  IADD3 R96, PT, PT, -R92.reuse, 0x2, RZ ;  /* 0x000000025c607810 */ /* 0x040fe20007ffe1ff */
[----:B------:R-:W4:Y:S01]  /*63b0*/  LDCU UR63, c[0x0][0x370] ;  /* 0x00006e00ff3f77ac */ /* 0x000f220008000800 */
[----:B------:R-:W-:Y:S02]  /*63c0*/  LOP3.LUT R97, R97, 0xf20, R2, 0xf8, !PT ;  /* 0x00000f2061617812 */ /* 0x000fe400078ef802 */
[----:B------:R-:W-:Y:S01]  /*63d0*/  IADD3 R92, PT, PT, -R92, RZ, RZ ;  /* 0x000000ff5c5c7210 */ /* 0x000fe20007ffe1ff */
[----:B------:R-:W4:Y:S01]  /*63e0*/  LDS R0, [UR47+0x160] ;  /* 0x0001602fff007984 */ /* 0x000f220008000800 */
[----:B-1----:R-:W-:Y:S01]  /*63f0*/  IMAD.U32 R100, RZ, RZ, UR4 ;  /* 0x00000004ff647e24 */ /* 0x002fe2000f8e00ff */
[----:B------:R-:W-:Y:S01]  /*6400*/  UIADD3 UR4, UPT, UPT, UR47, 0x200, URZ ;  /* 0x000002002f047890 */ /* 0x000fe2000fffe0ff */
[----:B------:R-:W-:Y:S01]  /*6410*/  IMAD.U32 R99, RZ, RZ, UR5 ;  /* 0x00000005ff637e24 */ /* 0x000fe2000f8e00ff */
[----:B------:R-:W-:Y:S01]  /*6420*/  UMOV UR54, 0x1 ;  /* 0x0000000100367882 */ /* 0x000fe20000000000 */
[----:B------:R-:W-:Y:S01]  /*6430*/  IMAD.SHL.U32 R96, R96, 0x10, RZ ;  /* 0x0000001060607824 */ /* 0x000fe200078e00ff */
[----:B------:R-:W-:Y:S01]  /*6440*/  UMOV UR46, URZ ;  /* 0x000000ff002e7c82 */ /* 0x000fe20008000000 */
[----:B------:R-:W1:Y:S01]  /*6450*/  LDCU UR43, c[0x0][0xf0c] ;  /* 0x0001e180ff2b77ac */ /* 0x000e620008000800 */
[----:B------:R-:W-:Y:S01]  /*6460*/  IMAD.U32 R102, RZ, RZ, UR4 ;  /* 0x00000004ff667e24 */ /* 0x000fe2000f8e00ff */
[----:B------:R-:W-:Y:S01]  /*6470*/  LEA R97, R97, UR4, 0x1 ;  /* 0x0000000461617c11 */ /* 0x000fe2000f8e08ff */
[----:B------:R-:W1:Y:S01]  /*6480*/  LDCU UR39, c[0x0][0xf30] ;  /* 0x0001e600ff2777ac */ /* 0x000e620008000800 */
[----:B------:R-:W1:Y:S01]  /*6490*/  LDCU.64 UR60, c[0x0][0xc88] ;  /* 0x00019100ff3c77ac */ /* 0x000e620008000a00 */
[----:B------:R-:W1:Y:S01]  /*64a0*/  LDCU.64 UR40, c[0x0][0xf28] ;  /* 0x0001e500ff2877ac */ /* 0x000e620008000a00 */
[----:B------:R-:W1:Y:S01]  /*64b0*/  LDCU.128 UR56, c[0x0][0xf10] ;  /* 0x0001e200ff3877ac */ /* 0x000e620008000c00 */
[----:B------:R-:W1:Y:S01]  /*64c0*/  LDCU UR62, c[0x0][0x374] ;  /* 0x00006e80ff3e77ac */ /* 0x000e620008000800 */
[----:B------:R-:W-:Y:S01]  /*64d0*/  UMOV UR53, URZ ;  /* 0x000000ff00357c82 */ /* 0x000fe20008000000 */
[----:B------:R-:W-:Y:S01]  /*64e0*/  UMOV UR52, URZ ;  /* 0x000000ff00347c82 */ /* 0x000fe20008000000 */
[----:B-1234-:R-:W-:-:S07]  /*64f0*/  IMAD.IADD R37, R0, 0x1, R37 ;  /* 0x0000000100257824 */ /* 0x01efce00078e0225 */
.L_x_138:
[C---:B------:R-:W-:Y:S02]  /*6500*/  LEA R0, R91.reuse, UR47, 0x3 ;  /* 0x0000002f5b007c11 */ /* 0x040fe4000f8e18ff */
[----:B------:R-:W-:Y:S02]  /*6510*/  SHF.L.U32 R3, R94, 0x1f, RZ ;  /* 0x0000001f5e037819 */ /* 0x000fe400000006ff */
[----:B------:R-:W-:Y:S02]  /*6520*/  LEA R5, R91, UR47, 0x4 ;  /* 0x0000002f5b057c11 */ /* 0x000fe4000f8e20ff */
[----:B-1----:R-:W1:Y:S02]  /*6530*/  SYNCS.PHASECHK.TRANS64.TRYWAIT P0, [R0+URZ+0xd0], R3 ;  /* 0x0000d003000075a7 */ /* 0x002e6400080011ff */
[----:B-1----:R-:W-:Y:S05]  /*6540*/  @!P0 BRA `(.L_x_108) ;  /* 0x00000034009c8947 */ /* 0x002fea0003800000 */
.L_x_189:
[----:B------:R-:W-:Y:S01]  /*6550*/  R2UR UR7, R101 ;  /* 0x00000000650772ca */ /* 0x000fe200000e0000 */
[----:B------:R-:W2:Y:S01]  /*6560*/  LDS.128 R4, [R5+0x140] ;  /* 0x0001400005047984 */ /* 0x000ea20000000c00 */
[----:B-1----:R-:W-:Y:S01]  /*6570*/  VIADD R0, R0, 0xe0 ;  /* 0x000000e000007836 */ /* 0x002fe20000000000 */
[----:B------:R-:W-:Y:S04]  /*6580*/  UISETP.GE.AND UP0, UPT, UR42, 0x1, UPT ;  /* 0x000000012a00788c */ /* 0x000fe8000bf06270 */
[----:B------:R-:W-:Y:S01]  /*6590*/  PRMT R0, RZ, 0x654, R0 ;  /* 0x00000654ff007816 */ /* 0x000fe20000000000 */
[----:B------:R-:W-:Y:S01]  /*65a0*/  @!PT LDS RZ, [RZ] ;  /* 0x00000000fffff984 */ /* 0x000fe20000000800 */
[----:B------:R-:W-:Y:S01]  /*65b0*/  @!PT LDS RZ, [RZ] ;  /* 0x00000000fffff984 */ /* 0x000fe20000000800 */
[----:B------:R-:W-:Y:S01]  /*65c0*/  @!PT LDS RZ, [RZ] ;  /* 0x00000000fffff984 */ /* 0x000fe20000000800 */
[----:B------:R-:W-:Y:S01]  /*65d0*/  @!PT LDS RZ, [RZ] ;  /* 0x00000000fffff984 */ /* 0x000fe20000000800 */
[----:B------:R1:W-:Y:S06]  /*65e0*/  MEMBAR.ALL.CTA ;  /* 0x0000000000007992 */ /* 0x0003ec0000008000 */
[----:B-1----:R-:W1:Y:S02]  /*65f0*/  FENCE.VIEW.ASYNC.S ;  /* 0x00000000000073c6 */ /* 0x002e640000000000 */
[----:B-1----:R1:W-:Y:S01]  /*6600*/  SYNCS.ARRIVE.TRANS64.RED.A1T0 RZ, [R0+URZ], RZ ;  /* 0x000000ff00ff79a7 */ /* 0x0023e200081004ff */
[----:B--2---:R-:W-:Y:S11]  /*6610*/  LOP3.LUT P0, RZ, R6, 0x1, RZ, 0xc0, !PT ;  /* 0x0000000106ff7812 */ /* 0x004ff6000780c0ff */
[----:B------:R-:W-:Y:S02]  /*6620*/  @!UPT UIADD3 URZ, UPT, UPT, URZ, URZ, URZ ;  /* 0x000000fffffff290 */ /* 0x000fe4000fffe0ff */
[----:B------:R-:W-:Y:S01]  /*6630*/  VOTEU.ANY UP1, P0 ;  /* 0x0000000000ff7886 */ /* 0x000fe20000020100 */
[----:B------:R-:W-:Y:S01]  /*6640*/  PLOP3.LUT P0, PT, PT, PT, UP1, 0x80, 0x8 ;  /* 0x000000000008781c */ /* 0x000fe20003f0f018 */
[----:B------:R-:W-:Y:S06]  /*6650*/  UP2UR UR4, UPR, URZ, 0x2 ;  /* 0x00000002ff047883 */ /* 0x000fec0008000000 */
[----:B------:R-:W-:Y:S06]  /*6660*/  IMAD.U32 R103, RZ, RZ, UR4 ;  /* 0x00000004ff677e24 */ /* 0x000fec000f8e00ff */
[----:B------:R-:W-:Y:S02]  /*6670*/  @P0 SHF.R.U32.HI R2, RZ, 0x10, R5 ;  /* 0x00000010ff020819 */ /* 0x000fe40000011605 */
[----:B------:R-:W-:Y:S02]  /*6680*/  @P0 MOV R3, R4 ;  /* 0x0000000400030202 */ /* 0x000fe40000000f00 */
[----:B------:R-:W-:Y:S02]  /*6690*/  @P0 R2UR UR4, R2 ;  /* 0x00000000020402ca */ /* 0x000fe400000e0000 */
[----:B------:R-:W-:Y:S02]  /*66a0*/  @P0 LOP3.LUT R4, R5, 0xffff, RZ, 0xc0, !PT ;  /* 0x0000ffff05040812 */ /* 0x000fe400078ec0ff */
[----:B------:R-:W-:Y:S02]  /*66b0*/  @P0 R2UR UR6, R3 ;  /* 0x00000000030602ca */ /* 0x000fe400000e0000 */
[----:B------:R-:W-:Y:S07]  /*66c0*/  @P0 R2UR UR5, R4 ;  /* 0x00000000040502ca */ /* 0x000fee00000e0000 */
[----:B------:R-:W-:Y:S02]  /*66d0*/  @UP1 UMOV UR7, UR4 ;  /* 0x0000000400071c82 */ /* 0x000fe40008000000 */
[----:B------:R-:W-:Y:S02]  /*66e0*/  IMAD.U32 R101, RZ, RZ, UR7 ;  /* 0x00000007ff657e24 */ /* 0x000fe4000f8e00ff */
[----:B------:R-:W-:Y:S02]  /*66f0*/  @UP1 UMOV UR38, UR6 ;  /* 0x0000000600261c82 */ /* 0x000fe40008000000 */
[----:B------:R-:W-:Y:S01]  /*6700*/  @UP1 UMOV UR37, UR5 ;  /* 0x0000000500251c82 */ /* 0x000fe20008000000 */
[----:B-1----:R-:W-:Y:S05]  /*6710*/  BRA.U !UP0, `(.L_x_109) ;  /* 0x0000000108cc7547 */ /* 0x002fea000b800000 */
[----:B------:R-:W1:Y:S01]  /*6720*/  LDCU UR12, c[0x0][0xf20] ;  /* 0x0001e400ff0c77ac */ /* 0x000e620008000800 */
[----:B------:R-:W-:Y:S02]  /*6730*/  UIMAD.WIDE.U32 UR4, UR62, UR59, URZ ;  /* 0x0000003b3e0472a5 */ /* 0x000fe4000f8e00ff */
[----:B------:R-:W-:Y:S02]  /*6740*/  UIMAD.WIDE.U32 UR6, UR63, UR56, URZ ;  /* 0x000000383f0672a5 */ /* 0x000fe4000f8e00ff */
[----:B------:R-:W-:Y:S02]  /*6750*/  UISETP.NE.AND UP0, UPT, UR58, 0x1, UPT ;  /* 0x000000013a00788c */ /* 0x000fe4000bf05270 */
[----:B------:R-:W-:Y:S02]  /*6760*/  UIMAD.WIDE.U32 UR8, UR37, UR59, URZ ;  /* 0x0000003b250872a5 */ /* 0x000fe4000f8e00ff */
[----:B------:R-:W-:Y:S02]  /*6770*/  UIMAD.WIDE.U32 UR10, UR38, UR56, URZ ;  /* 0x00000038260a72a5 */ /* 0x000fe4000f8e00ff */
[----:B------:R-:W-:Y:S02]  /*6780*/  UISETP.NE.AND UP1, UPT, UR43, 0x1, UPT ;  /* 0x000000012b00788c */ /* 0x000fe4000bf25270 */
[----:B------:R-:W-:Y:S01]  /*6790*/  UISETP.NE.AND UP2, UPT, UR42, 0x1, UPT ;  /* 0x000000012a00788c */ /* 0x000fe2000bf45270 */
[----:B------:R-:W-:Y:S02]  /*67a0*/  UMOV UR4, UR5 ;  /* 0x0000000500047c82 */ /* 0x000fe40008000000 */
[----:B-1----:R-:W-:Y:S03]  /*67b0*/  USHF.R.U32.HI UR5, URZ, UR12, UR4 ;  /* 0x0000000cff057299 */ /* 0x002fe60008011604 */
[----:B------:R-:W-:Y:S02]  /*67c0*/  UMOV UR4, UR7 ;  /* 0x0000000700047c82 */ /* 0x000fe40008000000 */
[----:B------:R-:W-:Y:S02]  /*67d0*/  USHF.R.U32.HI UR7, URZ, UR57, UR4 ;  /* 0x00000039ff077299 */ /* 0x000fe40008011604 */
[----:B------:R-:W-:Y:S02]  /*67e0*/  USEL UR4, UR62, UR5, !UP0 ;  /* 0x000000053e047287 */ /* 0x000fe4000c000000 */
[----:B------:R-:W-:Y:S01]  /*67f0*/  USEL UR7, UR63, UR7, !UP1 ;  /* 0x000000073f077287 */ /* 0x000fe2000c800000 */
[----:B------:R-:W-:Y:S01]  /*6800*/  UMOV UR5, UR9 ;  /* 0x0000000900057c82 */ /* 0x000fe20008000000 */
[----:B------:R-:W-:Y:S02]  /*6810*/  UIMAD.WIDE.U32 UR8, UR4, UR40, URZ ;  /* 0x00000028040872a5 */ /* 0x000fe4000f8e00ff */
[----:B------:R-:W-:Y:S03]  /*6820*/  USHF.R.U32.HI UR6, URZ, UR12, UR5 ;  /* 0x0000000cff067299 */ /* 0x000fe60008011605 */
[----:B------:R-:W-:Y:S01]  /*6830*/  UMOV UR5, UR11 ;  /* 0x0000000b00057c82 */ /* 0x000fe20008000000 */
[----:B------:R-:W-:Y:S02]  /*6840*/  UIMAD.WIDE.U32 UR10, UR7, UR40, URZ ;  /* 0x00000028070a72a5 */ /* 0x000fe4000f8e00ff */
[----:B------:R-:W-:Y:S02]  /*6850*/  USHF.R.U32.HI UR12, URZ, UR57, UR5 ;  /* 0x00000039ff0c7299 */ /* 0x000fe40008011605 */
[----:B------:R-:W-:Y:S01]  /*6860*/  USEL UR6, UR37, UR6, !UP0 ;  /* 0x0000000625067287 */ /* 0x000fe2000c000000 */
[----:B------:R-:W-:Y:S02]  /*6870*/  UMOV UR5, UR9 ;  /* 0x0000000900057c82 */ /* 0x000fe40008000000 */
[----:B------:R-:W-:Y:S01]  /*6880*/  UMOV UR10, UR11 ;  /* 0x0000000b000a7c82 */ /* 0x000fe20008000000 */
[----:B------:R-:W-:Y:S02]  /*6890*/  @UP2 USHF.R.U32.HI UR4, URZ, UR41, UR5 ;  /* 0x00000029ff042299 */ /* 0x000fe40008011605 */
[----:B------:R-:W-:Y:S02]  /*68a0*/  @UP2 USHF.R.U32.HI UR7, URZ, UR41, UR10 ;  /* 0x00000029ff072299 */ /* 0x000fe4000801160a */
[----:B------:R-:W-:Y:S02]  /*68b0*/  UIMAD UR4, UR42, UR4, URZ ;  /* 0x000000042a0472a4 */ /* 0x000fe4000f8e02ff */
[----:B------:R-:W-:Y:S02]  /*68c0*/  UIMAD.WIDE.U32 UR10, UR6, UR40, URZ ;  /* 0x00000028060a72a5 */ /* 0x000fe4000f8e00ff */
[----:B------:R-:W-:Y:S02]  /*68d0*/  USEL UR5, UR38, UR12, !UP1 ;  /* 0x0000000c26057287 */ /* 0x000fe4000c800000 */
[----:B------:R-:W-:Y:S02]  /*68e0*/  UIMAD UR8, UR42, UR7, URZ ;  /* 0x000000072a0872a4 */ /* 0x000fe4000f8e02ff */
[----:B------:R-:W-:Y:S03]  /*68f0*/  UISETP.GE.AND UP0, UPT, UR6, UR4, UPT ;  /* 0x000000040600728c */ /* 0x000fe6000bf06270 */
[----:B------:R-:W-:Y:S01]  /*6900*/  UMOV UR4, UR11 ;  /* 0x0000000b00047c82 */ /* 0x000fe20008000000 */
[----:B------:R-:W-:Y:S02]  /*6910*/  UISETP.GE.OR UP0, UPT, UR5, UR8, UP0 ;  /* 0x000000080500728c */ /* 0x000fe40008706670 */
[----:B------:R-:W-:Y:S02]  /*6920*/  USHF.R.U32.HI UR4, URZ, UR41, UR4 ;  /* 0x00000029ff047299 */ /* 0x000fe40008011604 */
[----:B------:R-:W-:Y:S02]  /*6930*/  UIMAD.WIDE.U32 UR8, UR5, UR40, URZ ;  /* 0x00000028050872a5 */ /* 0x000fe4000f8e00ff */
[----:B------:R-:W-:Y:S02]  /*6940*/  USEL UR11, UR6, UR4, !UP2 ;  /* 0x00000004060b7287 */ /* 0x000fe4000d000000 */
[----:B------:R-:W-:Y:S02]  /*6950*/  UIADD3 UR8, UPT, UPT, -UR5, URZ, URZ ;  /* 0x000000ff05087290 */ /* 0x000fe4000fffe1ff */
[----:B------:R-:W-:Y:S01]  /*6960*/  UIADD3 UR10, UPT, UPT, -UR11, URZ, URZ ;  /* 0x000000ff0b0a7290 */ /* 0x000fe2000fffe1ff */
[----:B------:R-:W-:Y:S01]  /*6970*/  @!UP0 UMOV UR4, UR9 ;  /* 0x0000000900048c82 */ /* 0x000fe20008000000 */
[----:B------:R-:W-:Y:S02]  /*6980*/  UIADD3 UR9, UPT, UPT, -UR6, URZ, URZ ;  /* 0x000000ff06097290 */ /* 0x000fe4000fffe1ff */
[----:B------:R-:W-:Y:S02]  /*6990*/  @!UP0 USHF.R.U32.HI UR4, URZ, UR41, UR4 ;  /* 0x00000029ff048299 */ /* 0x000fe40008011604 */
[----:B------:R-:W-:Y:S02]  /*69a0*/  UIMAD UR10, UR42, UR10, UR6 ;  /* 0x0000000a2a0a72a4 */ /* 0x000fe4000f8e0206 */
[----:B------:R-:W-:Y:S04]  /*69b0*/  @!UP0 USEL UR4, UR5, UR4, !UP2 ;  /* 0x0000000405048287 */ /* 0x000fe8000d000000 */
[----:B------:R-:W-:Y:S02]  /*69c0*/  @!UP0 UIMAD UR10, UR7, UR10, UR4 ;  /* 0x0000000a070a82a4 */ /* 0x000fe4000f8e0204 */
[----:B------:R-:W-:Y:S02]  /*69d0*/  @!UP0 UIADD3 UR11, UPT, UPT, UR11, -UR4, URZ ;  /* 0x800000040b0b8290 */ /* 0x000fe4000fffe0ff */
[----:B------:R-:W-:Y:S02]  /*69e0*/  UIMAD UR7, UR43, UR8, UR38 ;  /* 0x000000082b0772a4 */ /* 0x000fe4000f8e0226 */
[----:B------:R-:W-:Y:S02]  /*69f0*/  @!UP0 UIMAD UR6, UR11, UR42, UR5 ;  /* 0x0000002a0b0682a4 */ /* 0x000fe4000f8e0205 */
[----:B------:R-:W-:Y:S01]  /*6a00*/  UIMAD UR4, UR58, UR9, UR37 ;  /* 0x000000093a0472a4 */ /* 0x000fe2000f8e0225 */
[----:B------:R-:W-:Y:S02]  /*6a10*/  @!UP0 UMOV UR5, UR10 ;  /* 0x0000000a00058c82 */ /* 0x000fe40008000000 */
[----:B------:R-:W-:Y:S02]  /*6a20*/  UIMAD UR38, UR5, UR43, UR7 ;  /* 0x0000002b052672a4 */ /* 0x000fe4000f8e0207 */
[----:B------:R-:W-:Y:S11]  /*6a30*/  UIMAD UR37, UR6, UR58, UR4 ;  /* 0x0000003a062572a4 */ /* 0x000ff6000f8e0204 */
[----:B------:R-:W-:Y:S01]  /*6a40*/  @!UPT UIADD3 URZ, UPT, UPT, URZ, URZ, URZ ;  /* 0x000000fffffff290 */ /* 0x000fe2000fffe0ff */
.L_x_109:
[----:B------:R-:W-:Y:S01]  /*6a50*/  UISETP.NE.AND UP0, UPT, UR39, 0x1, UPT ;  /* 0x000000012700788c */ /* 0x000fe2000bf05270 */
[----:B------:R-:W-:Y:S01]  /*6a60*/  R2UR UR11, R102 ;  /* 0x00000000660b72ca */ /* 0x000fe200000e0000 */
[----:B------:R-:W-:Y:S01]  /*6a70*/  USHF.L.U32 UR50, UR27, 0x7, URZ ;  /* 0x000000071b327899 */ /* 0x000fe200080006ff */
[----:B------:R-:W-:Y:S01]  /*6a80*/  IADD3 R91, PT, PT, R91, 0x1, RZ ;  /* 0x000000015b5b7810 */ /* 0x000fe20007ffe0ff */
[----:B------:R-:W-:Y:S07]  /*6a90*/  USHF.L.U32 UR49, UR26, 0x6, URZ ;  /* 0x000000061a317899 */ /* 0x000fee00080006ff */
[----:B------:R-:W1:Y:S01]  /*6aa0*/  @!UP0 LDCU.128 UR12, c[0x0][0xf10] ;  /* 0x0001e200ff0c87ac */ /* 0x000e620008000c00 */
[----:B------:R-:W2:Y:S01]  /*6ab0*/  @!UP0 LDCU UR5, c[0x0][0xf0c] ;  /* 0x0001e180ff0587ac */ /* 0x000ea20008000800 */
[----:B------:R-:W3:Y:S01]  /*6ac0*/  @!UP0 LDCU UR10, c[0x0][0xf20] ;  /* 0x0001e400ff0a87ac */ /* 0x000ee20008000800 */
[----:B-1----:R-:W-:Y:S02]  /*6ad0*/  UIMAD.WIDE.U32 UR8, UR38, UR12, URZ ;  /* 0x0000000c260872a5 */ /* 0x002fe4000f8e00ff */
[----:B------:R-:W-:Y:S02]  /*6ae0*/  UIMAD.WIDE.U32 UR6, UR37, UR15, URZ ;  /* 0x0000000f250672a5 */ /* 0x000fe4000f8e00ff */
[----:B------:R-:W-:Y:S03]  /*6af0*/  @!UP0 UISETP.NE.AND UP1, UPT, UR14, 0x1, UPT ;  /* 0x000000010e00888c */ /* 0x000fe6000bf25270 */
[----:B------:R-:W-:Y:S01]  /*6b00*/  @!UP0 UMOV UR4, UR9 ;  /* 0x0000000900048c82 */ /* 0x000fe20008000000 */
[----:B--2---:R-:W-:Y:S02]  /*6b10*/  @!UP0 UISETP.NE.AND UP2, UPT, UR5, 0x1, UPT ;  /* 0x000000010500888c */ /* 0x004fe4000bf45270 */
[----:B------:R-:W-:Y:S01]  /*6b20*/  @!UP0 USHF.R.U32.HI UR4, URZ, UR13, UR4 ;  /* 0x0000000dff048299 */ /* 0x000fe20008011604 */
[----:B------:R-:W-:Y:S02]  /*6b30*/  @!UP0 UMOV UR6, UR7 ;  /* 0x0000000700068c82 */ /* 0x000fe40008000000 */
[----:B---3--:R-:W-:Y:S02]  /*6b40*/  @!UP0 USHF.R.U32.HI UR6, URZ, UR10, UR6 ;  /* 0x0000000aff068299 */ /* 0x008fe40008011606 */
[----:B------:R-:W-:Y:S02]  /*6b50*/  @!UP0 USEL UR7, UR38, UR4, !UP2 ;  /* 0x0000000426078287 */ /* 0x000fe4000d000000 */
[----:B------:R-:W-:Y:S04]  /*6b60*/  @!UP0 USEL UR6, UR37, UR6, !UP1 ;  /* 0x0000000625068287 */ /* 0x000fe8000c800000 */
[----:B------:R-:W-:Y:S02]  /*6b70*/  @!UP0 UIADD3 UR4, UPT, UPT, -UR7, UR6, URZ ;  /* 0x0000000607048290 */ /* 0x000fe4000fffe1ff */
[----:B------:R-:W-:Y:S02]  /*6b80*/  @!UP0 UIADD3 UR6, UPT, UPT, UR7, -UR6, URZ ;  /* 0x8000000607068290 */ /* 0x000fe4000fffe0ff */
[----:B------:R-:W-:Y:S02]  /*6b90*/  @!UP0 UIMAD UR38, UR4, UR5, UR38 ;  /* 0x00000005042682a4 */ /* 0x000fe4000f8e0226 */
[----:B------:R-:W-:Y:S02]  /*6ba0*/  @!UP0 UIMAD UR37, UR6, UR14, UR37 ;  /* 0x0000000e062582a4 */ /* 0x000fe4000f8e0225 */
[----:B------:R-:W-:Y:S09]  /*6bb0*/  ULOP3.LUT UP0, URZ, UR11, 0x1b0, URZ, 0xc0, !UPT ;  /* 0x000001b00bff7892 */ /* 0x000ff2000f80c0ff */
[----:B------:R-:W-:Y:S05]  /*6bc0*/  BRA.U !UP0, `(.L_x_110) ;  /* 0x00000001087c7547 */ /* 0x000fea000b800000 */
[----:B------:R-:W1:Y:S01]  /*6bd0*/  LDCU.64 UR8, c[0x4][0x80] ;  /* 0x01001000ff0877ac */ /* 0x000e620008000a00 */
[----:B------:R-:W-:Y:S01]  /*6be0*/  MOV R2, 0x0 ;  /* 0x0000000000027802 */ /* 0x000fe20000000f00 */
[----:B------:R-:W-:Y:S02]  /*6bf0*/  HFMA2 R12, -RZ, RZ, 0, 5.9604644775390625e-08 ;  /* 0x00000001ff0c7431 */ /* 0x000fe400000001ff */
[----:B------:R-:W-:Y:S01]  /*6c00*/  IMAD.MOV.U32 R8, RZ, RZ, 0x70 ;  /* 0x00000070ff087424 */ /* 0x000fe200078e00ff */
[----:B------:R2:W3:Y:S01]  /*6c10*/  LDC.64 R14, c[0x4][R2] ;  /* 0x01000000020e7b82 */ /* 0x0004e20000000a00 */
[----:B------:R-:W4:Y:S01]  /*6c20*/  LDCU.64 UR6, c[0x4][0x88] ;  /* 0x01001100ff0677ac */ /* 0x000f220008000a00 */
[----:B------:R-:W-:Y:S01]  /*6c30*/  IMAD.MOV.U32 R13, RZ, RZ, RZ ;  /* 0x000000ffff0d7224 */ /* 0x000fe200078e00ff */
[----:B------:R-:W2:Y:S01]  /*6c40*/  LDCU.64 UR4, c[0x4][0x8] ;  /* 0x01000100ff0477ac */ /* 0x000ea20008000a00 */
[----:B-1----:R-:W-:Y:S01]  /*6c50*/  MOV R5, UR9 ;  /* 0x0000000900057c02 */ /* 0x002fe20008000f00 */
[----:B------:R-:W-:Y:S01]  /*6c60*/  IMAD.U32 R4, RZ, RZ, UR8 ;  /* 0x00000008ff047e24 */ /* 0x000fe2000f8e00ff */
[----:B----4-:R-:W-:Y:S01]  /*6c70*/  MOV R7, UR7 ;  /* 0x0000000700077c02 */ /* 0x010fe20008000f00 */
[----:B------:R-:W-:Y:S01]  /*6c80*/  IMAD.U32 R6, RZ, RZ, UR6 ;  /* 0x00000006ff067e24 */ /* 0x000fe2000f8e00ff */
[----:B--2---:R-:W-:Y:S01]  /*6c90*/  MOV R11, UR5 ;  /* 0x00000005000b7c02 */ /* 0x004fe20008000f00 */
[----:B------:R-:W-:Y:S02]  /*6ca0*/  IMAD.U32 R10, RZ, RZ, UR4 ;  /* 0x00000004ff0a7e24 */ /* 0x000fe4000f8e00ff */
[----:B------:R-:W-:Y:S07]  /*6cb0*/  LEPC R20, `(.L_x_111) ;  /* 0x000000001014794e */ /* 0x000fee0000000000 */
[----:B---3-5:R-:W-:Y:S05]  /*6cc0*/  CALL.ABS.NOINC R14 ;  /* 0x000000000e007343 */ /* 0x028fea0003c00000 */
.L_x_111:
[----:B------:R-:W1:Y:S01]  /*6cd0*/  LDCU.64 UR8, c[0x4][0x80] ;  /* 0x01001000ff0877ac */ /* 0x000e620008000a00 */
[----:B------:R-:W2:Y:S01]  /*6ce0*/  LDC.64 R2, c[0x4][R2] ;  /* 0x0100000002027b82 */ /* 0x000ea20000000a00 */
[----:B------:R-:W-:Y:S02]  /*6cf0*/  HFMA2 R12, -RZ, RZ, 0, 5.9604644775390625e-08 ;  /* 0x00000001ff0c7431 */ /* 0x000fe400000001ff */
[----:B------:R-:W-:Y:S02]  /*6d00*/  IMAD.MOV.U32 R8, RZ, RZ, 0x70 ;  /* 0x00000070ff087424 */ /* 0x000fe400078e00ff */
[----:B------:R-:W-:Y:S01]  /*6d10*/  IMAD.MOV.U32 R13, RZ, RZ, RZ ;  /* 0x000000ffff0d7224 */ /* 0x000fe200078e00ff */
[----:B------:R-:W3:Y:S01]  /*6d20*/  LDCU.64 UR6, c[0x4][0x88] ;  /* 0x01001100ff0677ac */ /* 0x000ee20008000a00 */
[----:B------:R-:W4:Y:S01]  /*6d30*/  LDCU.64 UR4, c[0x4][0x8] ;  /* 0x01000100ff0477ac */ /* 0x000f220008000a00 */
[----:B-1----:R-:W-:Y:S02]  /*6d40*/  MOV R4, UR8 ;  /* 0x0000000800047c02 */ /* 0x002fe40008000f00 */
[----:B------:R-:W-:Y:S02]  /*6d50*/  MOV R5, UR9 ;  /* 0x0000000900057c02 */ /* 0x000fe40008000f00 */
[----:B---3--:R-:W-:Y:S01]  /*6d60*/  MOV R7, UR7 ;  /* 0x0000000700077c02 */ /* 0x008fe20008000f00 */
[----:B------:R-:W-:Y:S01]  /*6d70*/  IMAD.U32 R6, RZ, RZ, UR6 ;  /* 0x00000006ff067e24 */ /* 0x000fe2000f8e00ff */
[----:B----4-:R-:W-:Y:S01]  /*6d80*/  MOV R11, UR5 ;  /* 0x00000005000b7c02 */ /* 0x010fe20008000f00 */
[----:B------:R-:W-:Y:S02]  /*6d90*/  IMAD.U32 R10, RZ, RZ, UR4 ;  /* 0x00000004ff0a7e24 */ /* 0x000fe4000f8e00ff */
[----:B------:R-:W-:Y:S07]  /*6da0*/  LEPC R20, `(.L_x_110) ;  /* 0x000000001014794e */ /* 0x000fee0000000000 */
[----:B--2---:R-:W-:Y:S05]  /*6db0*/  CALL.ABS.NOINC R2 ;  /* 0x0000000002007343 */ /* 0x004fea0003c00000 */
.L_x_110:
[----:B------:R-:W-:Y:S02]  /*6dc0*/  R2UR UR6, R88 ;  /* 0x00000000580672ca */ /* 0x000fe400000e0000 */
[----:B------:R-:W-:Y:S02]  /*6dd0*/  R2UR UR5, R100 ;  /* 0x00000000640572ca */ /* 0x000fe400000e0000 */
[----:B------:R-:W-:Y:S02]  /*6de0*/  R2UR UR4, R99 ;  /* 0x00000000630472ca */ /* 0x000fe400000e0000 */
[----:B------:R-:W-:Y:S02]  /*6df0*/  ISETP.NE.U32.AND P4, PT, R78, RZ, PT ;  /* 0x000000ff4e00720c */ /* 0x000fe40003f85070 */
[----:B------:R-:W-:Y:S02]  /*6e00*/  ISETP.NE.U32.AND P2, PT, RZ, UR60, PT ;  /* 0x0000003cff007c0c */ /* 0x000fe4000bf45070 */
[----:B------:R-:W-:Y:S02]  /*6e10*/  ISETP.NE.AND.EX P4, PT, R79, RZ, PT, P4 ;  /* 0x000000ff4f00720c */ /* 0x000fe40003f85340 */
[----:B------:R-:W-:Y:S01]  /*6e20*/  ISETP.NE.AND.EX P2, PT, RZ, UR61, PT, P2 ;  /* 0x0000003dff007c0c */ /* 0x000fe2000bf45320 */
[----:B------:R-:W-:Y:S02]  /*6e30*/  UISETP.NE.AND UP2, UPT, UR6, URZ, UPT ;  /* 0x000000ff0600728c */ /* 0x000fe4000bf45270 */
[----:B------:R-:W-:Y:S04]  /*6e40*/  UISETP.NE.U32.AND UP0, UPT, UR5, URZ, UPT ;  /* 0x000000ff0500728c */ /* 0x000fe8000bf05070 */
[----:B------:R-:W-:Y:S01]  /*6e50*/  UISETP.NE.AND.EX UP1, UPT, UR4, URZ, UPT, UP0 ;  /* 0x000000ff0400728c */ /* 0x000fe2000bf25300 */
[----:B------:R-:W-:Y:S01]  /*6e60*/  PLOP3.LUT P1, PT, PT, PT, UP2, 0x80, 0x8 ;  /* 0x000000000008781c */ /* 0x000fe20003f2f028 */
[----:B------:R-:W-:Y:S03]  /*6e70*/  UPLOP3.LUT UP0, UPT, UPT, UPT, UPT, 0x40, 0x4 ;  /* 0x000000000004789c */ /* 0x000fe60003f0e870 */
[----:B------:R-:W-:Y:S06]  /*6e80*/  @UP2 UPLOP3.LUT UP0, UPT, UPT, UPT, UP1, 0x80, 0x8 ;  /* 0x000000000008289c */ /* 0x000fec0003f0f010 */
[----:B------:R-:W-:Y:S01]  /*6e90*/  PLOP3.LUT P0, PT, PT, PT, UP0, 0x80, 0x8 ;  /* 0x000000000008781c */ /* 0x000fe20003f0f008 */
[----:B------:R-:W-:Y:S01]  /*6ea0*/  @!UPT UIADD3 URZ, UPT, UPT, URZ, URZ, URZ ;  /* 0x000000fffffff290 */ /* 0x000fe2000fffe0ff */
[----:B------:R-:W-:Y:S11]  /*6eb0*/  BRA.U !UP1, `(.L_x_112) ;  /* 0x0000000109407547 */ /* 0x000ff6000b800000 */
[----:B------:R-:W-:Y:S01]  /*6ec0*/  UISETP.NE.U32.AND UP0, UPT, UR60, URZ, UPT ;  /* 0x000000ff3c00728c */ /* 0x000fe2000bf05070 */
[----:B------:R-:W-:Y:S01]  /*6ed0*/  R2UR UR6, R100 ;  /* 0x00000000640672ca */ /* 0x000fe200000e0000 */
[----:B------:R-:W1:Y:S01]  /*6ee0*/  LDCU.64 UR8, c[0x0][0x358] ;  /* 0x00006b00ff0877ac */ /* 0x000e620008000a00 */
[----:B------:R-:W-:Y:S02]  /*6ef0*/  HFMA2 R84, -RZ, RZ, 0, 5.9604644775390625e-08 ;  /* 0x00000001ff547431 */ /* 0x000fe400000001ff */
[----:B------:R-:W-:Y:S01]  /*6f00*/  IMAD.MOV.U32 R0, RZ, RZ, 0x1 ;  /* 0x00000001ff007424 */ /* 0x000fe200078e00ff */
[----:B------:R-:W-:Y:S06]  /*6f10*/  UISETP.NE.AND.EX UP0, UPT, UR61, URZ, UPT, UP0 ;  /* 0x000000ff3d00728c */ /* 0x000fec000bf05300 */
[----:B------:R-:W-:Y:S05]  /*6f20*/  PLOP3.LUT P3, PT, PT, PT, UP0, 0x80, 0x8 ;  /* 0x000000000008781c */ /* 0x000fea0003f6f008 */
[----:B------:R-:W2:Y:S01]  /*6f30*/  @UP0 LDCU.64 UR4, c[0x0][0xc88] ;  /* 0x00019100ff0407ac */ /* 0x000ea20008000a00 */
[----:B------:R-:W-:Y:S07]  /*6f40*/  @UP0 UIMAD UR6, UR36, UR6, URZ ;  /* 0x00000006240602a4 */ /* 0x000fee000f8e02ff */
[----:B------:R-:W-:Y:S01]  /*6f50*/  @!P3 PRMT R84, R0, 0x7610, R84 ;  /* 0x000076100054b816 */ /* 0x000fe20000000054 */
[----:B--2---:R-:W-:Y:S06]  /*6f60*/  @UP0 UIMAD.WIDE UR4, UR6, 0x4, UR4 ;  /* 0x00000004060408a5 */ /* 0x004fec000f8e0204 */
[----:B------:R-:W-:Y:S02]  /*6f70*/  IMAD.U32 R2, RZ, RZ, UR4 ;  /* 0x00000004ff027e24 */ /* 0x000fe4000f8e00ff */
[----:B------:R-:W-:Y:S03]  /*6f80*/  IMAD.U32 R3, RZ, RZ, UR5 ;  /* 0x00000005ff037e24 */ /* 0x000fe6000f8e00ff */
[----:B------:R-:W2:Y:S02]  /*6f90*/  @!UP0 LDCU UR4, c[0x0][0xc80] ;  /* 0x00019000ff0487ac */ /* 0x000ea40008000800 */
[----:B-1---5:R1:W5:Y:S02]  /*6fa0*/  @P3 LDG.E R41, desc[UR8][R2.64] ;  /* 0x0000000802293981 */ /* 0x022364000c1e1900 */
[----:B-12---:R-:W-:Y:S02]  /*6fb0*/  @!P3 MOV R41, UR4 ;  /* 0x000000040029bc02 */ /* 0x006fe40008000f00 */
.L_x_112:
[----:B------:R-:W-:Y:S05]  /*6fc0*/  @!P4 BRA `(.L_x_113) ;  /* 0x000000000024c947 */ /* 0x000fea0003800000 */
[----:B------:R-:W-:Y:S01]  /*6fd0*/  ISETP.NE.U32.AND P3, PT, R76, RZ, PT ;  /* 0x000000ff4c00720c */ /* 0x000fe20003f65070 */
[----:B------:R-:W1:Y:S03]  /*6fe0*/  LDCU.64 UR4, c[0x0][0x358] ;  /* 0x00006b00ff0477ac */ /* 0x000e660008000a00 */
[----:B------:R-:W-:Y:S11]  /*6ff0*/  ISETP.NE.AND.EX P3, PT, R77, RZ, PT, P3 ;  /* 0x000000ff4d00720c */ /* 0x000ff60003f65330 */
[----:B------:R-:W-:Y:S02]  /*7000*/  @!UPT UIADD3 URZ, UPT, UPT, URZ, URZ, URZ ;  /* 0x000000fffffff290 */ /* 0x000fe4000fffe0ff */
[----:B------:R-:W2:Y:S01]  /*7010*/  @P3 LDC.64 R2, c[0x0][0xca8] ;  /* 0x00032a00ff023b82 */ /* 0x000ea20000000a00 */
[----:B------:R-:W-:Y:S04]  /*7020*/  @P3 IMAD R0, R78, UR36, RZ ;  /* 0x000000244e003c24 */ /* 0x000fe8000f8e02ff */
[----:B--2---:R-:W-:Y:S05]  /*7030*/  @P3 IMAD.WIDE R2, R0, 0x4, R2 ;  /* 0x0000000400023825 */ /* 0x004fea00078e0202 */
[----:B-1---5:R1:W5:Y:S02]  /*7040*/  @P3 LDG.E R38, desc[UR4][R2.64] ;  /* 0x0000000402263981 */ /* 0x022364000c1e1900 */
[----:B-1----:R-:W2:Y:S02]  /*7050*/  @!P3 LDC R38, c[0x0][0xca0] ;  /* 0x00032800ff26bb82 */ /* 0x002ea40000000800 */
.L_x_113:
[----:B-----5:R-:W-:Y:S01]  /*7060*/  FSETP.NEU.AND P3, PT, R41, RZ, PT ;  /* 0x000000ff2900720b */ /* 0x020fe20003f6d000 */
[----:B------:R-:W-:Y:S01]  /*7070*/  ULOP3.LUT UR4, UR54, 0x1, URZ, 0x3c, !UPT ;  /* 0x0000000136047892 */ /* 0x000fe2000f8e3cff */
[----:B------:R-:W-:Y:S01]  /*7080*/  SEL R4, RZ, 0xffffffff, P2 ;  /* 0xffffffffff047807 */ /* 0x000fe20001000000 */
[----:B------:R-:W-:Y:S01]  /*7090*/  IMAD.U32 R110, RZ, RZ, UR46 ;  /* 0x0000002eff6e7e24 */ /* 0x000fe2000f8e00ff */
[----:B------:R-:W-:Y:S01]  /*70a0*/  @P1 LOP3.LUT P2, RZ, R84, 0xff, RZ, 0xc0, !PT ;  /* 0x000000ff54ff1812 */ /* 0x000fe2000784c0ff */
[----:B------:R-:W-:Y:S01]  /*70b0*/  IMAD.SHL.U32 R81, R93, 0x10, RZ ;  /* 0x000000105d517824 */ /* 0x000fe200078e00ff */
[----:B------:R-:W-:Y:S01]  /*70c0*/  @P1 SEL R3, RZ, 0xffffffff, P3 ;  /* 0xffffffffff031807 */ /* 0x000fe20001800000 */
[----:B------:R-:W-:Y:S01]  /*70d0*/  IMAD.U32 R111, RZ, RZ, UR4 ;  /* 0x00000004ff6f7e24 */ /* 0x000fe2000f8e00ff */
[----:B------:R-:W-:Y:S01]  /*70e0*/  LEA R89, R36, UR47, 0x3 ;  /* 0x0000002f24597c11 */ /* 0x000fe2000f8e18ff */
[----:B------:R-:W-:Y:S01]  /*70f0*/  IMAD.SHL.U32 R110, R110, 0x2000, RZ ;  /* 0x000020006e6e7824 */ /* 0x000fe200078e00ff */
[----:B------:R-:W-:Y:S01]  /*7100*/  @P0 SEL R3, R4, R3, !P2 ;  /* 0x0000000304030207 */ /* 0x000fe20005000000 */
[----:B------:R-:W-:Y:S01]  /*7110*/  IMAD.SHL.U32 R80, R92, 0x10, RZ ;  /* 0x000000105c507824 */ /* 0x000fe200078e00ff */
[----:B------:R-:W-:Y:S01]  /*7120*/  SHF.L.U32 R2, R95, 0x1f, RZ ;  /* 0x0000001f5f027819 */ /* 0x000fe200000006ff */
[----:B------:R-:W-:Y:S01]  /*7130*/  IMAD.IADD R82, R97, 0x1, R110 ;  /* 0x0000000161527824 */ /* 0x000fe200078e026e */
[----:B------:R-:W-:Y:S01]  /*7140*/  @P1 LOP3.LUT R3, R3, 0x1, RZ, 0xc0, !PT ;  /* 0x0000000103031812 */ /* 0x000fe200078ec0ff */
[----:B------:R-:W-:Y:S01]  /*7150*/  BSSY B1, `(.L_x_114) ;  /* 0x0000039000017945 */ /* 0x000fe20003800000 */
[----:B------:R-:W-:Y:S01]  /*7160*/  PLOP3.LUT P2, PT, PT, PT, UP1, 0x80, 0x8 ;  /* 0x000000000008781c */ /* 0x000fe20003f4f018 */
[----:B------:R-:W-:Y:S01]  /*7170*/  IMAD.IADD R83, R82, 0x1, R81 ;  /* 0x0000000152537824 */ /* 0x000fe200078e0251 */
[----:B------:R-:W-:Y:S01]  /*7180*/  ISETP.NE.U32.OR P5, PT, R3, 0x1, !P1 ;  /* 0x000000010300780c */ /* 0x000fe20004fa5470 */
[----:B------:R-:W-:Y:S01]  /*7190*/  IMAD.U32 R3, RZ, RZ, UR46 ;  /* 0x0000002eff037e24 */ /* 0x000fe2000f8e00ff */
[----:B------:R-:W-:Y:S01]  /*71a0*/  LOP3.LUT P4, R90, R84, 0xff, RZ, 0xc0, !PT ;  /* 0x000000ff545a7812 */ /* 0x000fe2000788c0ff */
[----:B------:R-:W-:Y:S01]  /*71b0*/  IMAD.MOV.U32 R109, RZ, RZ, 0x1 ;  /* 0x00000001ff6d7424 */ /* 0x000fe200078e00ff */
[----:B------:R-:W-:Y:S01]  /*71c0*/  P2R R108, PR, RZ, 0x20 ;  /* 0x00000020ff6c7803 */ /* 0x000fe20000000000 */
[----:B------:R-:W-:Y:S01]  /*71d0*/  IMAD R39, R36, 0x40, R37 ;  /* 0x0000004024277824 */ /* 0x000fe200078e0225 */
[----:B------:R-:W-:Y:S01]  /*71e0*/  LEA R0, R3, UR47, 0x3 ;  /* 0x0000002f03007c11 */ /* 0x000fe2000f8e18ff */
[----:B------:R-:W-:Y:S01]  /*71f0*/  IMAD.U32 R112, RZ, RZ, UR46 ;  /* 0x0000002eff707e24 */ /* 0x000fe2000f8e00ff */
[----:B------:R-:W-:Y:S02]  /*7200*/  SEL R3, RZ, 0xffffffff, P3 ;  /* 0xffffffffff037807 */ /* 0x000fe40001800000 */
[----:B------:R-:W-:Y:S02]  /*7210*/  CS2R R74, SRZ ;  /* 0x00000000004a7805 */ /* 0x000fe4000001ff00 */
[----:B------:R-:W-:Y:S02]  /*7220*/  CS2R R72, SRZ ;  /* 0x0000000000487805 */ /* 0x000fe4000001ff00 */
[----:B------:R-:W-:Y:S02]  /*7230*/  CS2R R66, SRZ ;  /* 0x0000000000427805 */ /* 0x000fe4000001ff00 */
[----:B------:R-:W-:Y:S02]  /*7240*/  @P2 SEL R3, R4, R3, !P4 ;  /* 0x0000000304032207 */ /* 0x000fe40006000000 */
[----:B------:R-:W-:Y:S02]  /*7250*/  CS2R R64, SRZ ;  /* 0x0000000000407805 */ /* 0x000fe4000001ff00 */
[----:B------:R-:W-:Y:S02]  /*7260*/  @P5 SHF.L.U32 R5, R111, 0x1f, RZ ;  /* 0x0000001f6f055819 */ /* 0x000fe400000006ff */
[----:B------:R-:W-:Y:S02]  /*7270*/  CS2R R58, SRZ ;  /* 0x00000000003a7805 */ /* 0x000fe4000001ff00 */
[----:B------:R-:W-:Y:S02]  /*7280*/  LOP3.LUT R3, R3, 0x1, RZ, 0xc0, !PT ;  /* 0x0000000103037812 */ /* 0x000fe400078ec0ff */
[----:B------:R-:W-:Y:S01]  /*7290*/  CS2R R56, SRZ ;  /* 0x0000000000387805 */ /* 0x000fe2000001ff00 */
[----:B------:R-:W1:Y:S01]  /*72a0*/  @P5 SYNCS.PHASECHK.TRANS64.TRYWAIT P1, [R0+URZ+0x90], R5 ;  /* 0x00009005000055a7 */ /* 0x000e6200080211ff */
[----:B------:R-:W-:Y:S02]  /*72b0*/  CS2R R50, SRZ ;  /* 0x0000000000327805 */ /* 0x000fe4000001ff00 */
[----:B------:R-:W-:Y:S02]  /*72c0*/  ISETP.NE.U32.AND P2, PT, R3, 0x1, PT ;  /* 0x000000010300780c */ /* 0x000fe40003f45070 */
[----:B------:R-:W-:Y:S01]  /*72d0*/  CS2R R48, SRZ ;  /* 0x0000000000307805 */ /* 0x000fe2000001ff00 */
[----:B------:R-:W-:Y:S01]  /*72e0*/  IMAD.IADD R47, R82, 0x1, R80 ;  /* 0x00000001522f7824 */ /* 0x000fe200078e0250 */
[----:B------:R-:W-:Y:S01]  /*72f0*/  P2R R113, PR, RZ, 0x4 ;  /* 0x00000004ff717803 */ /* 0x000fe20000000000 */
[----:B------:R-:W-:Y:S01]  /*7300*/  IMAD.IADD R46, R96, 0x1, R83 ;  /* 0x00000001602e7824 */ /* 0x000fe200078e0253 */
[----:B------:R3:W4:Y:S01]  /*7310*/  SYNCS.PHASECHK.TRANS64.TRYWAIT P0, [R89+URZ+0xf0], R2 ;  /* 0x0000f002590075a7 */ /* 0x00072200080011ff */
[----:B-1----:R-:W-:Y:S01]  /*7320*/  @P5 SEL R109, RZ, 0x1, !P1 ;  /* 0x00000001ff6d5807 */ /* 0x002fe20004800000 */
[----:B---3--:R-:W-:Y:S06]  /*7330*/  @!P5 BRA `(.L_x_115) ;  /* 0x000000000068d947 */ /* 0x008fec0003800000 */
[----:B------:R-:W-:Y:S01]  /*7340*/  ISETP.NE.AND P1, PT, R109, RZ, PT ;  /* 0x000000ff6d00720c */ /* 0x000fe20003f25270 */
[----:B------:R-:W-:Y:S01]  /*7350*/  BSSY B0, `(.L_x_116) ;  /* 0x000000d000007945 */ /* 0x000fe20003800000 */
[----:B------:R-:W-:Y:S02]  /*7360*/  CS2R R50, SRZ ;  /* 0x0000000000327805 */ /* 0x000fe4000001ff00 */
[----:B------:R-:W-:Y:S02]  /*7370*/  CS2R R48, SRZ ;  /* 0x0000000000307805 */ /* 0x000fe4000001ff00 */
[----:B------:R-:W-:Y:S02]  /*7380*/  CS2R R58, SRZ ;  /* 0x00000000003a7805 */ /* 0x000fe4000001ff00 */
[----:B------:R-:W-:Y:S02]  /*7390*/  CS2R R56, SRZ ;  /* 0x0000000000387805 */ /* 0x000fe4000001ff00 */
[----:B------:R-:W-:Y:S02]  /*73a0*/  CS2R R66, SRZ ;  /* 0x0000000000427805 */ /* 0x000fe4000001ff00 */
[----:B------:R-:W-:Y:S02]  /*73b0*/  CS2R R64, SRZ ;  /* 0x0000000000407805 */ /* 0x000fe4000001ff00 */
[----:B------:R-:W-:Y:S02]  /*73c0*/  CS2R R74, SRZ ;  /* 0x00000000004a7805 */ /* 0x000fe4000001ff00 */
[----:B------:R-:W-:Y:S01]  /*73d0*/  CS2R R72, SRZ ;  /* 0x0000000000487805 */ /* 0x000fe2000001ff00 */
[----:B------:R-:W-:Y:S06]  /*73e0*/  @P1 BRA `(.L_x_117) ;  /* 0x00000000000c1947 */ /* 0x000fec0003800000 */
[----:B------:R-:W-:Y:S04]  /*73f0*/  SHF.L.U32 R3, R111, 0x1f, RZ ;  /* 0x0000001f6f037819 */ /* 0x000fe800000006ff */
[----:B------:R-:W1:Y:S02]  /*7400*/  SYNCS.PHASECHK.TRANS64.TRYWAIT P1, [R0+URZ+0x90], R3 ;  /* 0x00009003000075a7 */ /* 0x000e6400080211ff */
[----:B-1----:R-:W-:Y:S05]  /*7410*/  @!P1 BRA `(.L_x_118) ;  /* 0x0000002400fc9947 */ /* 0x002fea0003800000 */
.L_x_117:
[----:B------:R-:W-:Y:S05]  /*7420*/  BSYNC B0 ;  /* 0x0000000000007941 */ /* 0x000fea0003800000 */
.L_x_116:
[----:B------:R-:W-:Y:S01]  /*7430*/  ISETP.NE.AND P1, PT, R113, RZ, PT ;  /* 0x000000ff7100720c */ /* 0x000fe20003f25270 */
[----:B------:R-:W-:Y:S04]  /*7440*/  UIADD3 UR4, UPT, UPT, UR46, 0x1, URZ ;  /* 0x000000012e047890 */ /* 0x000fe8000fffe0ff */
[----:B------:R-:W-:Y:S04]  /*7450*/  UISETP.NE.AND UP0, UPT, UR4, 0x3, UPT ;  /* 0x000000030400788c */ /* 0x000fe8000bf05270 */
[----:B------:R-:W-:Y:S02]  /*7460*/  USEL UR5, URZ, 0x1, UP0 ;  /* 0x00000001ff057887 */ /* 0x000fe40008000000 */
[----:B------:R-:W-:Y:S02]  /*7470*/  USEL UR4, UR4, URZ, UP0 ;  /* 0x000000ff04047287 */ /* 0x000fe40008000000 */
[----:B------:R3:W1:Y:S02]  /*7480*/  @P1 LDS.128 R48, [R82] ;  /* 0x0000000052301984 */ /* 0x0006640000000c00 */
[----:B------:R-:W-:Y:S02]  /*7490*/  LOP3.LUT R111, R111, UR5, RZ, 0x3c, !PT ;  /* 0x000000056f6f7c12 */ /* 0x000fe4000f8e3cff */
[----:B------:R3:W1:Y:S01]  /*74a0*/  @P1 LDS.128 R56, [R83+0x10] ;  /* 0x0000100053381984 */ /* 0x0006620000000c00 */
[----:B------:R-:W-:Y:S03]  /*74b0*/  IMAD.U32 R112, RZ, RZ, UR4 ;  /* 0x00000004ff707e24 */ /* 0x000fe6000f8e00ff */
[----:B------:R3:W1:Y:S04]  /*74c0*/  @P1 LDS.128 R64, [R47+0x20] ;  /* 0x000020002f401984 */ /* 0x0006680000000c00 */
[----:B------:R3:W1:Y:S02]  /*74d0*/  @P1 LDS.128 R72, [R46+0x10] ;  /* 0x000010002e481984 */ /* 0x0006640000000c00 */
.L_x_115:
[----:B------:R-:W-:Y:S05]  /*74e0*/  BSYNC B1 ;  /* 0x0000000000017941 */ /* 0x000fea0003800000 */
.L_x_114:
[----:B-1----:R-:W-:Y:S04]  /*74f0*/  SHF.R.U32.HI R0, RZ, 0x15, R39 ;  /* 0x00000015ff007819 */ /* 0x002fe80000011627 */
[----:B------:R-:W-:Y:S01]  /*7500*/  LOP3.LUT P1, RZ, R0, 0x3, R85, 0x48, !PT ;  /* 0x0000000300ff7812 */ /* 0x000fe20007824855 */
[----:B------:R-:W-:Y:S01]  /*7510*/  @!UPT UIADD3 URZ, UPT, UPT, URZ, URZ, URZ ;  /* 0x000000fffffff290 */ /* 0x000fe2000fffe0ff */
[----:B----4-:R-:W-:Y:S11]  /*7520*/  @P0 BRA `(.L_x_119) ;  /* 0x0000000000080947 */ /* 0x010ff60003800000 */
[----:B------:R-:W1:Y:S02]  /*7530*/  SYNCS.PHASECHK.TRANS64.TRYWAIT P0, [R89+URZ+0xf0], R2 ;  /* 0x0000f002590075a7 */ /* 0x000e6400080011ff */
[----:B-1----:R-:W-:Y:S05]  /*7540*/  @!P0 BRA `(.L_x_120) ;  /* 0x0000002400c48947 */ /* 0x002fea0003800000 */
.L_x_119:
[----:B------:R-:W-:Y:S05]  /*7550*/  @!P1 BRA `(.L_x_121) ;  /* 0x0000000000409947 */ /* 0x000fea0003800000 */
[----:B------:R-:W4:Y:S01]  /*7560*/  LDCU.64 UR8, c[0x4][0x70] ;  /* 0x01000e00ff0877ac */ /* 0x000f220008000a00 */
[----:B------:R-:W-:Y:S01]  /*7570*/  MOV R3, 0x0 ;  /* 0x0000000000037802 */ /* 0x000fe20000000f00 */
[----:B------:R-:W-:Y:S02]  /*7580*/  HFMA2 R12, -RZ, RZ, 0, 5.9604644775390625e-08 ;  /* 0x00000001ff0c7431 */ /* 0x000fe400000001ff */
[----:B------:R-:W-:Y:S02]  /*7590*/  IMAD.MOV.U32 R8, RZ, RZ, 0x192 ;  /* 0x00000192ff087424 */ /* 0x000fe400078e00ff */
[----:B------:R-:W-:Y:S01]  /*75a0*/  IMAD.MOV.U32 R13, RZ, RZ, RZ ;  /* 0x000000ffff0d7224 */ /* 0x000fe200078e00ff */
[----:B------:R-:W5:Y:S01]  /*75b0*/  LDCU.64 UR6, c[0x4][0x78] ;  /* 0x01000f00ff0677ac */ /* 0x000f620008000a00 */
[----:B-1----:R-:W1:Y:S01]  /*75c0*/  LDC.64 R2, c[0x4][R3] ;  /* 0x0100000003027b82 */ /* 0x002e620000000a00 */
[----:B------:R-:W2:Y:S01]  /*75d0*/  LDCU.64 UR4, c[0x4][0x10] ;  /* 0x01000200ff0477ac */ /* 0x000ea20008000a00 */
[----:B----4-:R-:W-:Y:S01]  /*75e0*/  MOV R5, UR9 ;  /* 0x0000000900057c02 */ /* 0x010fe20008000f00 */
[----:B------:R-:W-:Y:S01]  /*75f0*/  IMAD.U32 R4, RZ, RZ, UR8 ;  /* 0x00000008ff047e24 */ /* 0x000fe2000f8e00ff */
[----:B-----5:R-:W-:Y:S01]  /*7600*/  MOV R7, UR7 ;  /* 0x0000000700077c02 */ /* 0x020fe20008000f00 */
[----:B------:R-:W-:Y:S01]  /*7610*/  IMAD.U32 R6, RZ, RZ, UR6 ;  /* 0x00000006ff067e24 */ /* 0x000fe2000f8e00ff */
[----:B--2---:R-:W-:Y:S01]  /*7620*/  MOV R11, UR5 ;  /* 0x00000005000b7c02 */ /* 0x004fe20008000f00 */
[----:B------:R-:W-:Y:S02]  /*7630*/  IMAD.U32 R10, RZ, RZ, UR4 ;  /* 0x00000004ff0a7e24 */ /* 0x000fe4000f8e00ff */
[----:B------:R-:W-:Y:S07]  /*7640*/  LEPC R20, `(.L_x_121) ;  /* 0x000000001014794e */ /* 0x000fee0000000000 */
[----:B-1-3--:R-:W-:Y:S05]  /*7650*/  CALL.ABS.NOINC R2 ;  /* 0x0000000002007343 */ /* 0x00afea0003c00000 */
.L_x_121:
[C---:B------:R-:W-:Y:S01]  /*7660*/  SHF.L.U32 R40, R48.reuse, 0x10, RZ ;  /* 0x0000001030287819 */ /* 0x040fe200000006ff */
[----:B------:R-:W-:Y:S05]  /*7670*/  WARPSYNC.ALL ;  /* 0x0000000000007948 */ /* 0x000fea0003800000 */
[----:B------:R-:W-:Y:S01]  /*7680*/  R2UR UR4, R39 ;  /* 0x00000000270472ca */ /* 0x000fe200000e0000 */
[----:B------:R-:W-:Y:S01]  /*7690*/  BSSY.RECONVERGENT B0, `(.L_x_122) ;  /* 0x0000087000007945 */ /* 0x000fe20003800200 */
[----:B------:R-:W-:Y:S02]  /*76a0*/  LOP3.LUT R43, R48, 0xffff0000, RZ, 0xc0, !PT ;  /* 0xffff0000302b7812 */ /* 0x000fe400078ec0ff */
[----:B------:R-:W-:Y:S02]  /*76b0*/  SHF.L.U32 R42, R49, 0x10, RZ ;  /* 0x00000010312a7819 */ /* 0x000fe400000006ff */
[----:B------:R-:W-:Y:S02]  /*76c0*/  SHF.L.U32 R45, R51, 0x10, RZ ;  /* 0x00000010332d7819 */ /* 0x000fe400000006ff */
[----:B------:R-:W-:Y:S02]  /*76d0*/  LOP3.LUT R44, R75, 0xffff0000, RZ, 0xc0, !PT ;  /* 0xffff00004b2c7812 */ /* 0x000fe400078ec0ff */
[----:B------:R-:W-:Y:S03]  /*76e0*/  ISETP.NE.AND P0, PT, R98, RZ, PT ;  /* 0x000000ff6200720c */ /* 0x000fe60003f05270 */
[----:B------:R-:W2:Y:S02]  /*76f0*/  LDTM.x32 R4, tmem[UR4] ;  /* 0x00000004000479ee */ /* 0x000ea400082c0000 */
[C---:B--2---:R-:W-:Y:S01]  /*7700*/  FMUL R0, R38.reuse, R4 ;  /* 0x0000000426007220 */ /* 0x044fe20000400000 */
[C---:B-1----:R-:W-:Y:S01]  /*7710*/  FMUL R2, R38.reuse, R5 ;  /* 0x0000000526027220 */ /* 0x042fe20000400000 */
[C---:B------:R-:W-:Y:S01]  /*7720*/  FMUL R3, R38.reuse, R6 ;  /* 0x0000000626037220 */ /* 0x040fe20000400000 */
[----:B------:R-:W-:Y:S01]  /*7730*/  FMUL R7, R38, R7 ;  /* 0x0000000726077220 */ /* 0x000fe20000400000 */
[----:B------:R-:W-:Y:S01]  /*7740*/  FFMA R0, R41, R40, R0 ;  /* 0x0000002829007223 */ /* 0x000fe20000000000 */
[----:B------:R-:W-:Y:S01]  /*7750*/  LOP3.LUT R40, R49, 0xffff0000, RZ, 0xc0, !PT ;  /* 0xffff000031287812 */ /* 0x000fe200078ec0ff */
[C---:B------:R-:W-:Y:S01]  /*7760*/  FFMA R2, R41.reuse, R43, R2 ;  /* 0x0000002b29027223 */ /* 0x040fe20000000002 */
[C---:B------:R-:W-:Y:S01]  /*7770*/  SHF.L.U32 R43, R50.reuse, 0x10, RZ ;  /* 0x00000010322b7819 */ /* 0x040fe200000006ff */
[C---:B------:R-:W-:Y:S01]  /*7780*/  FFMA R3, R41.reuse, R42, R3 ;  /* 0x0000002a29037223 */ /* 0x040fe20000000003 */
[----:B------:R-:W-:Y:S01]  /*7790*/  LOP3.LUT R42, R50, 0xffff0000, RZ, 0xc0, !PT ;  /* 0xffff0000322a7812 */ /* 0x000fe200078ec0ff */
[----:B------:R-:W-:Y:S01]  /*77a0*/  FMUL R4, R38, R8 ;  /* 0x0000000826047220 */ /* 0x000fe20000400000 */
[----:B------:R-:W-:Y:S01]  /*77b0*/  F2FP.BF16.F32.PACK_AB R52, R2, R0 ;  /* 0x000000000234723e */ /* 0x000fe200000010ff */
[----:B------:R-:W-:Y:S01]  /*77c0*/  FFMA R7, R41, R40, R7 ;  /* 0x0000002829077223 */ /* 0x000fe20000000007 */
[----:B------:R-:W-:Y:S01]  /*77d0*/  LOP3.LUT R40, R51, 0xffff0000, RZ, 0xc0, !PT ;  /* 0xffff000033287812 */ /* 0x000fe200078ec0ff */
[C---:B------:R-:W-:Y:S01]  /*77e0*/  FMUL R5, R38.reuse, R9 ;  /* 0x0000000926057220 */ /* 0x040fe20000400000 */
[C---:B------:R-:W-:Y:S01]  /*77f0*/  FMUL R6, R38.reuse, R10 ;  /* 0x0000000a26067220 */ /* 0x040fe20000400000 */
[----:B------:R-:W-:Y:S01]  /*7800*/  FMUL R11, R38, R11 ;  /* 0x0000000b260b7220 */ /* 0x000fe20000400000 */
[----:B------:R-:W-:Y:S01]  /*7810*/  F2FP.BF16.F32.PACK_AB R53, R7, R3 ;  /* 0x000000030735723e */ /* 0x000fe200000010ff */
[C---:B------:R-:W-:Y:S01]  /*7820*/  FFMA R4, R41.reuse, R43, R4 ;  /* 0x0000002b29047223 */ /* 0x040fe20000000004 */
[C---:B------:R-:W-:Y:S01]  /*7830*/  SHF.L.U32 R43, R56.reuse, 0x10, RZ ;  /* 0x00000010382b7819 */ /* 0x040fe200000006ff */
[----:B------:R-:W-:Y:S01]  /*7840*/  FFMA R5, R41, R42, R5 ;  /* 0x0000002a29057223 */ /* 0x000fe20000000005 */
[----:B------:R-:W-:Y:S01]  /*7850*/  LOP3.LUT R42, R57, 0xffff0000, RZ, 0xc0, !PT ;  /* 0xffff0000392a7812 */ /* 0x000fe200078ec0ff */
[----:B------:R-:W-:Y:S01]  /*7860*/  FFMA R6, R41, R45, R6 ;  /* 0x0000002d29067223 */ /* 0x000fe20000000006 */
[----:B------:R-:W-:Y:S01]  /*7870*/  SHF.L.U32 R45, R57, 0x10, RZ ;  /* 0x00000010392d7819 */ /* 0x000fe200000006ff */
[----:B------:R-:W-:Y:S01]  /*7880*/  FFMA R11, R41, R40, R11 ;  /* 0x00000028290b7223 */ /* 0x000fe2000000000b */
[----:B------:R-:W-:Y:S01]  /*7890*/  LOP3.LUT R40, R56, 0xffff0000, RZ, 0xc0, !PT ;  /* 0xffff000038287812 */ /* 0x000fe200078ec0ff */
[C---:B------:R-:W-:Y:S01]  /*78a0*/  FMUL R8, R38.reuse, R12 ;  /* 0x0000000c26087220 */ /* 0x040fe20000400000 */
[----:B------:R-:W-:Y:S01]  /*78b0*/  F2FP.BF16.F32.PACK_AB R54, R5, R4 ;  /* 0x000000040536723e */ /* 0x000fe200000010ff */
[C---:B------:R-:W-:Y:S01]  /*78c0*/  FMUL R9, R38.reuse, R13 ;  /* 0x0000000d26097220 */ /* 0x040fe20000400000 */
[----:B------:R-:W-:Y:S01]  /*78d0*/  F2FP.BF16.F32.PACK_AB R55, R11, R6 ;  /* 0x000000060b37723e */ /* 0x000fe200000010ff */
[C---:B------:R-:W-:Y:S01]  /*78e0*/  FMUL R10, R38.reuse, R14 ;  /* 0x0000000e260a7220 */ /* 0x040fe20000400000 */
[----:B------:R-:W-:Y:S01]  /*78f0*/  FMUL R15, R38, R15 ;  /* 0x0000000f260f7220 */ /* 0x000fe20000400000 */
[----:B------:R-:W-:Y:S01]  /*7900*/  FFMA R8, R41, R43, R8 ;  /* 0x0000002b29087223 */ /* 0x000fe20000000008 */
[----:B------:R-:W-:Y:S01]  /*7910*/  SHF.L.U32 R43, R59, 0x10, RZ ;  /* 0x000000103b2b7819 */ /* 0x000fe200000006ff */
[C---:B------:R-:W-:Y:S01]  /*7920*/  FFMA R9, R41.reuse, R40, R9 ;  /* 0x0000002829097223 */ /* 0x040fe20000000009 */
[C---:B------:R-:W-:Y:S01]  /*7930*/  SHF.L.U32 R40, R58.reuse, 0x10, RZ ;  /* 0x000000103a287819 */ /* 0x040fe200000006ff */
        /* <DEDUP_REMOVED lines=8> */
[----:B------:R-:W-:Y:S01]  /*79c0*/  FMUL R14, R38, R18 ;  /* 0x00000012260e7220 */ /* 0x000fe20000400000 */
[----:B------:R-:W-:Y:S01]  /*79d0*/  FFMA R12, R41, R40, R12 ;  /* 0x00000028290c7223 */ /* 0x000fe2000000000c */
[----:B------:R-:W-:Y:S01]  /*79e0*/  LOP3.LUT R40, R59, 0xffff0000, RZ, 0xc0, !PT ;  /* 0xffff00003b287812 */ /* 0x000fe200078ec0ff */
[C---:B------:R-:W-:Y:S01]  /*79f0*/  FFMA R13, R41.reuse, R42, R13 ;  /* 0x0000002a290d7223 */ /* 0x040fe2000000000d */
[----:B------:R-:W-:Y:S01]  /*7a00*/  LOP3.LUT R42, R64, 0xffff0000, RZ, 0xc0, !PT ;  /* 0xffff0000402a7812 */ /* 0x000fe200078ec0ff */
[----:B------:R-:W-:Y:S01]  /*7a10*/  FMUL R19, R38, R19 ;  /* 0x0000001326137220 */ /* 0x000fe20000400000 */
[----:B------:R-:W-:Y:S01]  /*7a20*/  FFMA R14, R41, R43, R14 ;  /* 0x0000002b290e7223 */ /* 0x000fe2000000000e */
[----:B------:R-:W-:Y:S01]  /*7a30*/  SHF.L.U32 R43, R64, 0x10, RZ ;  /* 0x00000010402b7819 */ /* 0x000fe200000006ff */
[----:B------:R1:W-:Y:S01]  /*7a40*/  STS.128 [R82], R52 ;  /* 0x0000003452007388 */ /* 0x0003e20000000c00 */
[----:B------:R-:W-:Y:S01]  /*7a50*/  F2FP.BF16.F32.PACK_AB R62, R13, R12 ;  /* 0x0000000c0d3e723e */ /* 0x000fe200000010ff */
[C---:B------:R-:W-:Y:S01]  /*7a60*/  FMUL R16, R38.reuse, R20 ;  /* 0x0000001426107220 */ /* 0x040fe20000400000 */
        /* <DEDUP_REMOVED lines=8> */
[C---:B------:R-:W-:Y:S01]  /*7af0*/  FFMA R17, R41.reuse, R42, R17 ;  /* 0x0000002a29117223 */ /* 0x040fe20000000011 */
[----:B------:R-:W-:Y:S01]  /*7b00*/  FFMA R18, R41, R45, R18 ;  /* 0x0000002d29127223 */ /* 0x000fe20000000012 */
[----:B------:R1:W-:Y:S01]  /*7b10*/  STS.128 [R83+0x10], R60 ;  /* 0x0000103c53007388 */ /* 0x0003e20000000c00 */
[----:B------:R-:W-:Y:S01]  /*7b20*/  SHF.L.U32 R45, R67, 0x10, RZ ;  /* 0x00000010432d7819 */ /* 0x000fe200000006ff */
[----:B------:R-:W-:Y:S01]  /*7b30*/  FFMA R23, R41, R40, R23 ;  /* 0x0000002829177223 */ /* 0x000fe20000000017 */
[----:B------:R-:W-:Y:S01]  /*7b40*/  LOP3.LUT R40, R66, 0xffff0000, RZ, 0xc0, !PT ;  /* 0xffff000042287812 */ /* 0x000fe200078ec0ff */
[C---:B------:R-:W-:Y:S01]  /*7b50*/  FMUL R20, R38.reuse, R24 ;  /* 0x0000001826147220 */ /* 0x040fe20000400000 */
[----:B------:R-:W-:Y:S01]  /*7b60*/  LOP3.LUT R42, R67, 0xffff0000, RZ, 0xc0, !PT ;  /* 0xffff0000432a7812 */ /* 0x000fe200078ec0ff */
[C---:B------:R-:W-:Y:S01]  /*7b70*/  FMUL R21, R38.reuse, R25 ;  /* 0x0000001926157220 */ /* 0x040fe20000400000 */
[----:B------:R-:W-:Y:S01]  /*7b80*/  F2FP.BF16.F32.PACK_AB R68, R17, R16 ;  /* 0x000000101144723e */ /* 0x000fe200000010ff */
[C---:B------:R-:W-:Y:S01]  /*7b90*/  FMUL R22, R38.reuse, R26 ;  /* 0x0000001a26167220 */ /* 0x040fe20000400000 */
[----:B------:R-:W-:Y:S01]  /*7ba0*/  FMUL R27, R38, R27 ;  /* 0x0000001b261b7220 */ /* 0x000fe20000400000 */
[C---:B------:R-:W-:Y:S01]  /*7bb0*/  FFMA R20, R41.reuse, R43, R20 ;  /* 0x0000002b29147223 */ /* 0x040fe20000000014 */
[C---:B------:R-:W-:Y:S01]  /*7bc0*/  FFMA R21, R41.reuse, R40, R21 ;  /* 0x0000002829157223 */ /* 0x040fe20000000015 */
[C---:B------:R-:W-:Y:S01]  /*7bd0*/  FFMA R22, R41.reuse, R45, R22 ;  /* 0x0000002d29167223 */ /* 0x040fe20000000016 */
[----:B------:R-:W-:Y:S01]  /*7be0*/  FFMA R27, R41, R42, R27 ;  /* 0x0000002a291b7223 */ /* 0x000fe2000000001b */
[----:B------:R-:W-:Y:S01]  /*7bf0*/  SHF.L.U32 R40, R72, 0x10, RZ ;  /* 0x0000001048287819 */ /* 0x000fe200000006ff */
[----:B------:R-:W-:Y:S01]  /*7c00*/  FMUL R24, R38, R28 ;  /* 0x0000001c26187220 */ /* 0x000fe20000400000 */
[----:B------:R-:W-:Y:S01]  /*7c10*/  LOP3.LUT R42, R72, 0xffff0000, RZ, 0xc0, !PT ;  /* 0xffff0000482a7812 */ /* 0x000fe200078ec0ff */
[C---:B------:R-:W-:Y:S01]  /*7c20*/  FMUL R25, R38.reuse, R29 ;  /* 0x0000001d26197220 */ /* 0x040fe20000400000 */
[----:B------:R-:W-:Y:S01]  /*7c30*/  SHF.L.U32 R43, R73, 0x10, RZ ;  /* 0x00000010492b7819 */ /* 0x000fe200000006ff */
[C---:B------:R-:W-:Y:S01]  /*7c40*/  FMUL R26, R38.reuse, R30 ;  /* 0x0000001e261a7220 */ /* 0x040fe20000400000 */
[C---:B------:R-:W-:Y:S01]  /*7c50*/  FFMA R24, R41.reuse, R40, R24 ;  /* 0x0000002829187223 */ /* 0x040fe20000000018 */
[----:B------:R-:W-:Y:S01]  /*7c60*/  FFMA R25, R41, R42, R25 ;  /* 0x0000002a29197223 */ /* 0x000fe20000000019 */
[----:B------:R-:W-:Y:S01]  /*7c70*/  LOP3.LUT R40, R73, 0xffff0000, RZ, 0xc0, !PT ;  /* 0xffff000049287812 */ /* 0x000fe200078ec0ff */
[----:B------:R-:W-:Y:S01]  /*7c80*/  FFMA R26, R41, R43, R26 ;  /* 0x0000002b291a7223 */ /* 0x000fe2000000001a */
[----:B------:R-:W-:Y:S01]  /*7c90*/  FMUL R31, R38, R31 ;  /* 0x0000001f261f7220 */ /* 0x000fe20000400000 */
[----:B------:R-:W-:Y:S01]  /*7ca0*/  SHF.L.U32 R43, R74, 0x10, RZ ;  /* 0x000000104a2b7819 */ /* 0x000fe200000006ff */
[----:B------:R-:W-:Y:S01]  /*7cb0*/  FMUL R28, R38, R32 ;  /* 0x00000020261c7220 */ /* 0x000fe20000400000 */
[----:B------:R-:W-:Y:S01]  /*7cc0*/  LOP3.LUT R42, R74, 0xffff0000, RZ, 0xc0, !PT ;  /* 0xffff00004a2a7812 */ /* 0x000fe200078ec0ff */
[C---:B------:R-:W-:Y:S01]  /*7cd0*/  FMUL R29, R38.reuse, R33 ;  /* 0x00000021261d7220 */ /* 0x040fe20000400000 */
[----:B------:R-:W-:Y:S01]  /*7ce0*/  SHF.L.U32 R45, R75, 0x10, RZ ;  /* 0x000000104b2d7819 */ /* 0x000fe200000006ff */
[C---:B------:R-:W-:Y:S01]  /*7cf0*/  FMUL R30, R38.reuse, R34 ;  /* 0x00000022261e7220 */ /* 0x040fe20000400000 */
[----:B------:R-:W-:Y:S01]  /*7d00*/  FFMA R31, R41, R40, R31 ;  /* 0x00000028291f7223 */ /* 0x000fe2000000001f */
[----:B------:R-:W-:Y:S01]  /*7d10*/  FMUL R35, R38, R35 ;  /* 0x0000002326237220 */ /* 0x000fe20000400000 */
[----:B------:R-:W-:Y:S01]  /*7d20*/  F2FP.BF16.F32.PACK_AB R69, R23, R18 ;  /* 0x000000121745723e */ /* 0x000fe200000010ff */
[----:B------:R-:W-:Y:S01]  /*7d30*/  FFMA R28, R41, R43, R28 ;  /* 0x0000002b291c7223 */ /* 0x000fe2000000001c */
[----:B------:R-:W-:Y:S01]  /*7d40*/  F2FP.BF16.F32.PACK_AB R70, R21, R20 ;  /* 0x000000141546723e */ /* 0x000fe200000010ff */
[----:B------:R-:W-:Y:S01]  /*7d50*/  FFMA R29, R41, R42, R29 ;  /* 0x0000002a291d7223 */ /* 0x000fe2000000001d */
[----:B------:R-:W-:Y:S01]  /*7d60*/  F2FP.BF16.F32.PACK_AB R71, R27, R22 ;  /* 0x000000161b47723e */ /* 0x000fe200000010ff */
[C---:B------:R-:W-:Y:S01]  /*7d70*/  FFMA R30, R41.reuse, R45, R30 ;  /* 0x0000002d291e7223 */ /* 0x040fe2000000001e */
[----:B------:R-:W-:Y:S01]  /*7d80*/  FFMA R35, R41, R44, R35 ;  /* 0x0000002c29237223 */ /* 0x000fe20000000023 */
[----:B------:R-:W-:Y:S02]  /*7d90*/  F2FP.BF16.F32.PACK_AB R104, R25, R24 ;  /* 0x000000181968723e */ /* 0x000fe400000010ff */
[----:B------:R1:W-:Y:S01]  /*7da0*/  STS.128 [R47+0x20], R68 ;  /* 0x000020442f007388 */ /* 0x0003e20000000c00 */
[----:B------:R-:W-:Y:S02]  /*7db0*/  F2FP.BF16.F32.PACK_AB R105, R31, R26 ;  /* 0x0000001a1f69723e */ /* 0x000fe400000010ff */
[----:B------:R-:W-:Y:S02]  /*7dc0*/  F2FP.BF16.F32.PACK_AB R106, R29, R28 ;  /* 0x0000001c1d6a723e */ /* 0x000fe400000010ff */
[----:B------:R-:W-:Y:S05]  /*7dd0*/  F2FP.BF16.F32.PACK_AB R107, R35, R30 ;  /* 0x0000001e236b723e */ /* 0x000fea00000010ff */
[----:B------:R1:W-:Y:S01]  /*7de0*/  STS.128 [R46+0x10], R104 ;  /* 0x000010682e007388 */ /* 0x0003e20000000c00 */
[----:B------:R-:W-:Y:S01]  /*7df0*/  @!PT LDS RZ, [RZ] ;  /* 0x00000000fffff984 */ /* 0x000fe20000000800 */
[----:B------:R-:W-:Y:S01]  /*7e00*/  @!PT LDS RZ, [RZ] ;  /* 0x00000000fffff984 */ /* 0x000fe20000000800 */
[----:B------:R-:W-:Y:S01]  /*7e10*/  @!PT LDS RZ, [RZ] ;  /* 0x00000000fffff984 */ /* 0x000fe20000000800 */
[----:B------:R-:W-:Y:S01]  /*7e20*/  @!PT LDS RZ, [RZ] ;  /* 0x00000000fffff984 */ /* 0x000fe20000000800 */
[----:B------:R2:W-:Y:S07]  /*7e30*/  MEMBAR.ALL.CTA ;  /* 0x0000000000007992 */ /* 0x0005ee0000008000 */
[----:B--2---:R-:W2:Y:S02]  /*7e40*/  FENCE.VIEW.ASYNC.S ;  /* 0x00000000000073c6 */ /* 0x004ea40000000000 */
[----:B--2---:R-:W-:Y:S06]  /*7e50*/  BAR.SYNC.DEFER_BLOCKING 0x1, 0x80 ;  /* 0x0042000000007b1d */ /* 0x004fec0000010000 */
[----:B------:R-:W-:Y:S05]  /*7e60*/  @P0 BRA `(.L_x_123) ;  /* 0x0000000000240947 */ /* 0x000fea0003800000 */
[----:B------:R-:W2:Y:S01]  /*7e70*/  LDCU.64 UR6, c[0x0][0x348] ;  /* 0x00006900ff0677ac */ /* 0x000ea20008000a00 */
[----:B------:R-:W-:Y:S01]  /*7e80*/  R2UR UR5, R110 ;  /* 0x000000006e0572ca */ /* 0x000fe200000e0000 */
[----:B------:R-:W-:Y:S11]  /*7e90*/  UMOV UR51, UR36 ;  /* 0x0000002400337c82 */ /* 0x000ff60008000000 */
[----:B------:R-:W-:Y:S01]  /*7ea0*/  @!UPT UIADD3 URZ, UPT, UPT, URZ, URZ, URZ ;  /* 0x000000fffffff290 */ /* 0x000fe2000fffe0ff */
[----:B------:R-:W-:Y:S02]  /*7eb0*/  UIADD3 UR48, UPT, UPT, UR47, 0x200, UR5 ;  /* 0x000002002f307890 */ /* 0x000fe4000fffe005 */
[----:B--2---:R-:W-:Y:S04]  /*7ec0*/  UIADD3 UR4, UP0, UPT, UR6, 0xa80, URZ ;  /* 0x00000a8006047890 */ /* 0x004fe8000ff1e0ff */
[----:B------:R-:W-:Y:S09]  /*7ed0*/  UIADD3.X UR5, UPT, UPT, URZ, UR7, URZ, UP0, !UPT ;  /* 0x00000007ff057290 */ /* 0x000ff200087fe4ff */
[----:B------:R2:W-:Y:S02]  /*7ee0*/  UTMASTG.3D [UR48], [UR4] ;  /* 0x00000030040073b5 */ /* 0x0005e40008010000 */
[----:B--2---:R0:W-:Y:S02]  /*7ef0*/  UTMACMDFLUSH ;  /* 0x00000000000079b7 */ /* 0x0041e40000000000 */
.L_x_123:
[----:B------:R-:W-:Y:S05]  /*7f00*/  BSYNC.RECONVERGENT B0 ;  /* 0x0000000000007941 */ /* 0x000fea0003800200 */
.L_x_122:
[----:B------:R-:W-:Y:S01]  /*7f10*/  UIADD3 UR44, UPT, UPT, UR46, 0x1, URZ ;  /* 0x000000012e2c7890 */ /* 0x000fe2000fffe0ff */
[----:B------:R-:W-:Y:S03]  /*7f20*/  BSSY.RECONVERGENT B0, `(.L_x_124) ;  /* 0x0000005000007945 */ /* 0x000fe60003800200 */
[----:B------:R-:W-:Y:S04]  /*7f30*/  UISETP.NE.AND UP0, UPT, UR44, 0x3, UPT ;  /* 0x000000032c00788c */ /* 0x000fe8000bf05270 */
[----:B------:R-:W-:Y:S01]  /*7f40*/  USEL UR45, UR44, URZ, UP0 ;  /* 0x000000ff2c2d7287 */ /* 0x000fe20008000000 */
[----:B------:R-:W-:Y:S11]  /*7f50*/  @P0 BRA `(.L_x_125) ;  /* 0x0000000000040947 */ /* 0x000ff60003800000 */
[----:B------:R-:W-:Y:S04]  /*7f60*/  DEPBAR.LE SB0, 0x1 ;  /* 0x000080400000791a */ /* 0x000fe80000000000 */
.L_x_125:
[----:B------:R-:W-:Y:S05]  /*7f70*/  BSYNC.RECONVERGENT B0 ;  /* 0x0000000000007941 */ /* 0x000fea0003800200 */
.L_x_124:
[----:B------:R-:W-:Y:S01]  /*7f80*/  BAR.SYNC.DEFER_BLOCKING 0x1, 0x80 ;  /* 0x0042000000007b1d */ /* 0x000fe20000010000 */
[----:B------:R-:W-:Y:S01]  /*7f90*/  ISETP.NE.AND P1, PT, R108, RZ, PT ;  /* 0x000000ff6c00720c */ /* 0x000fe20003f25270 */
[----:B------:R-:W-:Y:S01]  /*7fa0*/  UISETP.NE.AND UP0, UPT, UR53, URZ, UPT ;  /* 0x000000ff3500728c */ /* 0x000fe2000bf05270 */
[----:B------:R-:W-:Y:S11]  /*7fb0*/  LEA R2, R112, UR47, 0x3 ;  /* 0x0000002f70027c11 */ /* 0x000ff6000f8e18ff */
[----:B------:R-:W-:Y:S01]  /*7fc0*/  @P1 SHF.L.U32 R3, R111, 0x1f, RZ ;  /* 0x0000001f6f031819 */ /* 0x000fe200000006ff */
[----:B------:R-:W-:Y:S06]  /*7fd0*/  BRA.U !UP0, `(.L_x_126) ;  /* 0x0000000108247547 */ /* 0x000fec000b800000 */
[----:B------:R-:W-:Y:S01]  /*7fe0*/  IMAD.U32 R5, RZ, RZ, UR52 ;  /* 0x00000034ff057e24 */ /* 0x000fe2000f8e00ff */
[----:B------:R-:W-:Y:S01]  /*7ff0*/  MOV R0, UR55 ;  /* 0x0000003700007c02 */ /* 0x000fe20008000f00 */
[----:B------:R-:W-:Y:S03]  /*8000*/  UIADD3 UR4, UPT, UPT, UR52, 0x1, URZ ;  /* 0x0000000134047890 */ /* 0x000fe6000fffe0ff */
[----:B------:R-:W-:Y:S01]  /*8010*/  @P1 LEA R5, R5, UR47, 0x3 ;  /* 0x0000002f05051c11 */ /* 0x000fe2000f8e18ff */
[----:B------:R-:W-:Y:S04]  /*8020*/  UISETP.NE.AND UP0, UPT, UR4, 0x3, UPT ;  /* 0x000000030400788c */ /* 0x000fe8000bf05270 */
[----:B------:R-:W-:Y:S01]  /*8030*/  @P1 VIADD R5, R5, 0xa8 ;  /* 0x000000a805051836 */ /* 0x000fe20000000000 */
[----:B------:R-:W-:Y:S04]  /*8040*/  USEL UR52, UR4, URZ, UP0 ;  /* 0x000000ff04347287 */ /* 0x000fe80008000000 */
[----:B------:R-:W-:Y:S04]  /*8050*/  @P1 PRMT R0, R0, 0x654, R5 ;  /* 0x0000065400001816 */ /* 0x000fe80000000005 */
[----:B------:R2:W-:Y:S04]  /*8060*/  @P1 SYNCS.ARRIVE.TRANS64.RED.A1T0 RZ, [R0+URZ], RZ ;  /* 0x000000ff00ff19a7 */ /* 0x0005e800081004ff */
.L_x_126:
[----:B------:R-:W4:Y:S01]  /*8070*/  @P1 SYNCS.PHASECHK.TRANS64.TRYWAIT P0, [R2+URZ+0x90], R3 ;  /* 0x00009003020015a7 */ /* 0x000f2200080011ff */
[----:B------:R-:W-:Y:S01]  /*8080*/  BSSY B1, `(.L_x_127) ;  /* 0x0000015000017945 */ /* 0x000fe20003800000 */
[----:B----4-:R-:W-:Y:S03]  /*8090*/  @P1 SEL R109, RZ, 0x1, !P0 ;  /* 0x00000001ff6d1807 */ /* 0x010fe60004000000 */
[----:B------:R-:W-:Y:S05]  /*80a0*/  @!P1 BRA `(.L_x_128) ;  /* 0x0000000000489947 */ /* 0x000fea0003800000 */
[----:B------:R-:W-:Y:S01]  /*80b0*/  ISETP.NE.AND P1, PT, R113, RZ, PT ;  /* 0x000000ff7100720c */ /* 0x000fe20003f25270 */
[----:B------:R-:W-:Y:S01]  /*80c0*/  BSSY B0, `(.L_x_129) ;  /* 0x000000a000007945 */ /* 0x000fe20003800000 */
[----:B------:R-:W-:Y:S11]  /*80d0*/  ISETP.NE.AND P0, PT, R109, RZ, PT ;  /* 0x000000ff6d00720c */ /* 0x000ff60003f05270 */
[----:B------:R-:W-:Y:S04]  /*80e0*/  @P1 IMAD R112, R112, 0x2000, R97 ;  /* 0x0000200070701824 */ /* 0x000fe800078e0261 */
[----:B------:R-:W-:Y:S01]  /*80f0*/  @P1 IMAD.IADD R5, R81, 0x1, R112 ;  /* 0x0000000151051824 */ /* 0x000fe200078e0270 */
[----:B------:R-:W-:Y:S03]  /*8100*/  @P1 IADD3 R3, PT, PT, R80, R112, RZ ;  /* 0x0000007050031210 */ /* 0x000fe60007ffe0ff */
[----:B--2---:R-:W-:Y:S01]  /*8110*/  @P1 IMAD.IADD R0, R96, 0x1, R5 ;  /* 0x0000000160001824 */ /* 0x004fe200078e0205 */
[----:B------:R-:W-:Y:S06]  /*8120*/  @P0 BRA `(.L_x_130) ;  /* 0x00000000000c0947 */ /* 0x000fec0003800000 */
[----:B------:R-:W-:Y:S04]  /*8130*/  SHF.L.U32 R111, R111, 0x1f, RZ ;  /* 0x0000001f6f6f7819 */ /* 0x000fe800000006ff */
[----:B------:R-:W2:Y:S02]  /*8140*/  SYNCS.PHASECHK.TRANS64.TRYWAIT P0, [R2+URZ+0x90], R111 ;  /* 0x0000906f020075a7 */ /* 0x000ea400080011ff */
[----:B--2---:R-:W-:Y:S05]  /*8150*/  @!P0 BRA `(.L_x_131) ;  /* 0x0000001800d48947 */ /* 0x004fea0003800000 */
.L_x_130:
[----:B------:R-:W-:Y:S05]  /*8160*/  BSYNC B0 ;  /* 0x0000000000007941 */ /* 0x000fea0003800000 */
.L_x_129:
[----:B------:R-:W-:Y:S11]  /*8170*/  ISETP.NE.AND P0, PT, R113, RZ, PT ;  /* 0x000000ff7100720c */ /* 0x000ff60003f05270 */
[----:B------:R-:W-:Y:S02]  /*8180*/  @!UPT UIADD3 URZ, UPT, UPT, URZ, URZ, URZ ;  /* 0x000000fffffff290 */ /* 0x000fe4000fffe0ff */
[----:B------:R4:W1:Y:S04]  /*8190*/  @P0 LDS.128 R48, [R112] ;  /* 0x0000000070300984 */ /* 0x0008680000000c00 */
[----:B------:R4:W1:Y:S04]  /*81a0*/  @P0 LDS.128 R64, [R3+0x20] ;  /* 0x0000200003400984 */ /* 0x0008680000000c00 */
[----:B------:R4:W1:Y:S04]  /*81b0*/  @P0 LDS.128 R56, [R5+0x10] ;  /* 0x0000100005380984 */ /* 0x0008680000000c00 */
[----:B------:R4:W1:Y:S02]  /*81c0*/  @P0 LDS.128 R72, [R0+0x10] ;  /* 0x0000100000480984 */ /* 0x0008640000000c00 */
.L_x_128:
[----:B------:R-:W-:Y:S05]  /*81d0*/  BSYNC B1 ;  /* 0x0000000000017941 */ /* 0x000fea0003800000 */
.L_x_127:
[----:B--2-4-:R-:W-:Y:S05]  /*81e0*/  VIADD R0, R39, 0x20 ;  /* 0x0000002027007836 */ /* 0x014fea0000000000 */
[----:B------:R-:W-:Y:S04]  /*81f0*/  SHF.R.U32.HI R0, RZ, 0x15, R0 ;  /* 0x00000015ff007819 */ /* 0x000fe80000011600 */
[----:B------:R-:W-:Y:S11]  /*8200*/  LOP3.LUT P0, RZ, R0, 0x3, R85, 0x48, !PT ;  /* 0x0000000300ff7812 */ /* 0x000ff60007804855 */
[----:B------:R-:W-:Y:S02]  /*8210*/  @!UPT UIADD3 URZ, UPT, UPT, URZ, URZ, URZ ;  /* 0x000000fffffff290 */ /* 0x000fe4000fffe0ff */
[----:B------:R-:W-:Y:S05]  /*8220*/  @!P0 BRA `(.L_x_132) ;  /* 0x0000000000408947 */ /* 0x000fea0003800000 */
[----:B------:R-:W2:Y:S01]  /*8230*/  LDCU.64 UR8, c[0x4][0x70] ;  /* 0x01000e00ff0877ac */ /* 0x000ea20008000a00 */
[----:B------:R-:W-:Y:S01]  /*8240*/  MOV R3, 0x0 ;  /* 0x0000000000037802 */ /* 0x000fe20000000f00 */
[----:B------:R-:W-:Y:S02]  /*8250*/  HFMA2 R12, -RZ, RZ, 0, 5.9604644775390625e-08 ;  /* 0x00000001ff0c7431 */ /* 0x000fe400000001ff */
[----:B------:R-:W-:Y:S02]  /*8260*/  IMAD.MOV.U32 R8, RZ, RZ, 0x192 ;  /* 0x00000192ff087424 */ /* 0x000fe400078e00ff */
[----:B------:R-:W-:Y:S01]  /*8270*/  IMAD.MOV.U32 R13, RZ, RZ, RZ ;  /* 0x000000ffff0d7224 */ /* 0x000fe200078e00ff */
[----:B------:R-:W4:Y:S01]  /*8280*/  LDCU.64 UR6, c[0x4][0x78] ;  /* 0x01000f00ff0677ac */ /* 0x000f220008000a00 */
[----:B------:R-:W1:Y:S01]  /*8290*/  LDC.64 R2, c[0x4][R3] ;  /* 0x0100000003027b82 */ /* 0x000e620000000a00 */
[----:B------:R-:W5:Y:S01]  /*82a0*/  LDCU.64 UR4, c[0x4][0x10] ;  /* 0x01000200ff0477ac */ /* 0x000f620008000a00 */
[----:B--2---:R-:W-:Y:S01]  /*82b0*/  MOV R5, UR9 ;  /* 0x0000000900057c02 */ /* 0x004fe20008000f00 */
[----:B------:R-:W-:Y:S01]  /*82c0*/  IMAD.U32 R4, RZ, RZ, UR8 ;  /* 0x00000008ff047e24 */ /* 0x000fe2000f8e00ff */
[----:B----4-:R-:W-:Y:S01]  /*82d0*/  MOV R7, UR7 ;  /* 0x0000000700077c02 */ /* 0x010fe20008000f00 */
[----:B------:R-:W-:Y:S01]  /*82e0*/  IMAD.U32 R6, RZ, RZ, UR6 ;  /* 0x00000006ff067e24 */ /* 0x000fe2000f8e00ff */
[----:B-----5:R-:W-:Y:S01]  /*82f0*/  MOV R11, UR5 ;  /* 0x00000005000b7c02 */ /* 0x020fe20008000f00 */
[----:B------:R-:W-:Y:S02]  /*8300*/  IMAD.U32 R10, RZ, RZ, UR4 ;  /* 0x00000004ff0a7e24 */ /* 0x000fe4000f8e00ff */
[----:B------:R-:W-:Y:S07]  /*8310*/  LEPC R20, `(.L_x_132) ;  /* 0x000000001014794e */ /* 0x000fee0000000000 */
[----:B-1-3--:R-:W-:Y:S05]  /*8320*/  CALL.ABS.NOINC R2 ;  /* 0x0000000002007343 */ /* 0x00afea0003c00000 */
.L_x_132:
[----:B------:R-:W-:Y:S01]  /*8330*/  ISETP.NE.AND P0, PT, R98, RZ, PT ;  /* 0x000000ff6200720c */ /* 0x000fe20003f05270 */
[----:B------:R-:W-:Y:S05]  /*8340*/  WARPSYNC.ALL ;  /* 0x0000000000007948 */ /* 0x000fea0003800000 */
[----:B------:R-:W-:Y:S01]  /*8350*/  R2UR UR4, R39 ;  /* 0x00000000270472ca */ /* 0x000fe200000e0000 */
[----:B------:R-:W-:Y:S01]  /*8360*/  BSSY.RECONVERGENT B0, `(.L_x_133) ;  /* 0x0000090000007945 */ /* 0x000fe20003800200 */
[C---:B-1----:R-:W-:Y:S02]  /*8370*/  SHF.L.U32 R40, R48.reuse, 0x10, RZ ;  /* 0x0000001030287819 */ /* 0x042fe400000006ff */
[----:B------:R-:W-:Y:S02]  /*8380*/  LOP3.LUT R42, R48, 0xffff0000, RZ, 0xc0, !PT ;  /* 0xffff0000302a7812 */ /* 0x000fe400078ec0ff */
[C---:B------:R-:W-:Y:S02]  /*8390*/  SHF.L.U32 R43, R49.reuse, 0x10, RZ ;  /* 0x00000010312b7819 */ /* 0x040fe400000006ff */
[----:B------:R-:W-:Y:S02]  /*83a0*/  LOP3.LUT R44, R49, 0xffff0000, RZ, 0xc0, !PT ;  /* 0xffff0000312c7812 */ /* 0x000fe400078ec0ff */
[C---:B------:R-:W-:Y:S02]  /*83b0*/  SHF.L.U32 R45, R50.reuse, 0x10, RZ ;  /* 0x00000010322d7819 */ /* 0x040fe400000006ff */
[----:B---3--:R-:W-:Y:S01]  /*83c0*/  LOP3.LUT R46, R50, 0xffff0000, RZ, 0xc0, !PT ;  /* 0xffff0000322e7812 */ /* 0x008fe200078ec0ff */
[----:B------:R-:W1:Y:S01]  /*83d0*/  LDTM.x32 R4, tmem[UR4+0x20] ;  /* 0x00002004000479ee */ /* 0x000e6200082c0000 */
[C---:B------:R-:W-:Y:S01]  /*83e0*/  SHF.L.U32 R47, R51.reuse, 0x10, RZ ;  /* 0x00000010332f7819 */ /* 0x040fe200000006ff */
[----:B------:R-:W-:Y:S01]  /*83f0*/  USHF.L.U32 UR4, UR45, 0xd, URZ ;  /* 0x0000000d2d047899 */ /* 0x000fe200080006ff */
[----:B------:R-:W-:Y:S01]  /*8400*/  LOP3.LUT R48, R51, 0xffff0000, RZ, 0xc0, !PT ;  /* 0xffff000033307812 */ /* 0x000fe200078ec0ff */
[----:B------:R-:W-:Y:S01]  /*8410*/  NOP ;  /* 0x0000000000007918 */ /* 0x000fe20000000000 */
[C---:B------:R-:W-:Y:S02]  /*8420*/  SHF.L.U32 R49, R56.reuse, 0x10, RZ ;  /* 0x0000001038317819 */ /* 0x040fe400000006ff */
[----:B------:R-:W-:Y:S02]  /*8430*/  LOP3.LUT R51, R56, 0xffff0000, RZ, 0xc0, !PT ;  /* 0xffff000038337812 */ /* 0x000fe400078ec0ff */
[C---:B------:R-:W-:Y:S02]  /*8440*/  SHF.L.U32 R50, R57.reuse, 0x10, RZ ;  /* 0x0000001039327819 */ /* 0x040fe400000006ff */
[----:B------:R-:W-:Y:S02]  /*8450*/  LOP3.LUT R52, R57, 0xffff0000, RZ, 0xc0, !PT ;  /* 0xffff000039347812 */ /* 0x000fe400078ec0ff */
[----:B------:R-:W-:Y:S02]  /*8460*/  IADD3 R110, PT, PT, R97, UR4, RZ ;  /* 0x00000004616e7c10 */ /* 0x000fe4000fffe0ff */
[C---:B------:R-:W-:Y:S02]  /*8470*/  SHF.L.U32 R53, R58.reuse, 0x10, RZ ;  /* 0x000000103a357819 */ /* 0x040fe400000006ff */
[----:B------:R-:W-:Y:S02]  /*8480*/  LOP3.LUT R54, R58, 0xffff0000, RZ, 0xc0, !PT ;  /* 0xffff00003a367812 */ /* 0x000fe400078ec0ff */
[----:B------:R-:W-:Y:S02]  /*8490*/  SHF.L.U32 R55, R59, 0x10, RZ ;  /* 0x000000103b377819 */ /* 0x000fe400000006ff */
[----:B------:R-:W-:Y:S02]  /*84a0*/  IADD3 R89, PT, PT, R89, 0x100, RZ ;  /* 0x0000010059597810 */ /* 0x000fe40007ffe0ff */
[----:B------:R-:W-:Y:S01]  /*84b0*/  LOP3.LUT R56, R59, 0xffff0000, RZ, 0xc0, !PT ;  /* 0xffff00003b387812 */ /* 0x000fe200078ec0ff */
[C---:B-1----:R-:W-:Y:S01]  /*84c0*/  FMUL R4, R38.reuse, R4 ;  /* 0x0000000426047220 */ /* 0x042fe20000400000 */
[----:B------:R-:W-:Y:S01]  /*84d0*/  IADD3 R109, PT, PT, R81, R110, RZ ;  /* 0x0000006e516d7210 */ /* 0x000fe20007ffe0ff */
[----:B------:R-:W-:Y:S01]  /*84e0*/  FMUL R5, R38, R5 ;  /* 0x0000000526057220 */ /* 0x000fe20000400000 */
[----:B------:R-:W-:Y:S01]  /*84f0*/  SHF.L.U32 R57, R64, 0x10, RZ ;  /* 0x0000001040397819 */ /* 0x000fe200000006ff */
[----:B------:R-:W-:Y:S01]  /*8500*/  FMUL R6, R38, R6 ;  /* 0x0000000626067220 */ /* 0x000fe20000400000 */
[----:B------:R-:W-:Y:S01]  /*8510*/  IADD3 R110, PT, PT, R80, R110, RZ ;  /* 0x0000006e506e7210 */ /* 0x000fe20007ffe0ff */
[----:B------:R-:W-:Y:S01]  /*8520*/  FMUL R7, R38, R7 ;  /* 0x0000000726077220 */ /* 0x000fe20000400000 */
[----:B------:R-:W-:Y:S01]  /*8530*/  LOP3.LUT R58, R64, 0xffff0000, RZ, 0xc0, !PT ;  /* 0xffff0000403a7812 */ /* 0x000fe200078ec0ff */
[----:B------:R-:W-:Y:S01]  /*8540*/  FFMA R4, R41, R40, R4 ;  /* 0x0000002829047223 */ /* 0x000fe20000000004 */
[----:B------:R-:W-:Y:S01]  /*8550*/  SHF.L.U32 R59, R65, 0x10, RZ ;  /* 0x00000010413b7819 */ /* 0x000fe200000006ff */
[C---:B------:R-:W-:Y:S01]  /*8560*/  FMUL R8, R38.reuse, R8 ;  /* 0x0000000826087220 */ /* 0x040fe20000400000 */
[----:B------:R-:W-:Y:S01]  /*8570*/  LOP3.LUT R89, R89, 0xfefffff8, RZ, 0xc0, !PT ;  /* 0xfefffff859597812 */ /* 0x000fe200078ec0ff */
[----:B------:R-:W-:Y:S01]  /*8580*/  FFMA R5, R41, R42, R5 ;  /* 0x0000002a29057223 */ /* 0x000fe20000000005 */
[----:B------:R-:W-:Y:S01]  /*8590*/  LOP3.LUT R60, R65, 0xffff0000, RZ, 0xc0, !PT ;  /* 0xffff0000413c7812 */ /* 0x000fe200078ec0ff */
[----:B------:R-:W-:Y:S01]  /*85a0*/  FMUL R9, R38, R9 ;  /* 0x0000000926097220 */ /* 0x000fe20000400000 */
[----:B------:R-:W-:Y:S01]  /*85b0*/  SHF.L.U32 R61, R66, 0x10, RZ ;  /* 0x00000010423d7819 */ /* 0x000fe200000006ff */
[----:B------:R1:W-:Y:S01]  /*85c0*/  SYNCS.ARRIVE.TRANS64.RED.A1T0 RZ, [R89+URZ], RZ ;  /* 0x000000ff59ff79a7 */ /* 0x0003e200081004ff */
[----:B------:R-:W-:Y:S01]  /*85d0*/  F2FP.BF16.F32.PACK_AB R80, R5, R4 ;  /* 0x000000040550723e */ /* 0x000fe200000010ff */
[C---:B------:R-:W-:Y:S01]  /*85e0*/  FFMA R6, R41.reuse, R43, R6 ;  /* 0x0000002b29067223 */ /* 0x040fe20000000006 */
[----:B------:R-:W-:Y:S01]  /*85f0*/  IADD3 R111, PT, PT, R96, R109, RZ ;  /* 0x0000006d606f7210 */ /* 0x000fe20007ffe0ff */
[C---:B------:R-:W-:Y:S01]  /*8600*/  FFMA R7, R41.reuse, R44, R7 ;  /* 0x0000002c29077223 */ /* 0x040fe20000000007 */
[C---:B------:R-:W-:Y:S01]  /*8610*/  FFMA R8, R41.reuse, R45, R8 ;  /* 0x0000002d29087223 */ /* 0x040fe20000000008 */
[----:B------:R-:W-:Y:S01]  /*8620*/  FFMA R9, R41, R46, R9 ;  /* 0x0000002e29097223 */ /* 0x000fe20000000009 */
[----:B------:R-:W-:Y:S01]  /*8630*/  FMUL R10, R38, R10 ;  /* 0x0000000a260a7220 */ /* 0x000fe20000400000 */
[----:B------:R-:W-:Y:S01]  /*8640*/  LOP3.LUT R62, R66, 0xffff0000, RZ, 0xc0, !PT ;  /* 0xffff0000423e7812 */ /* 0x000fe200078ec0ff */
[C---:B------:R-:W-:Y:S01]  /*8650*/  FMUL R11, R38.reuse, R11 ;  /* 0x0000000b260b7220 */ /* 0x040fe20000400000 */
[----:B------:R-:W-:Y:S01]  /*8660*/  F2FP.BF16.F32.PACK_AB R81, R7, R6 ;  /* 0x000000060751723e */ /* 0x000fe200000010ff */
[----:B------:R-:W-:Y:S01]  /*8670*/  FFMA R10, R41, R47, R10 ;  /* 0x0000002f290a7223 */ /* 0x000fe2000000000a */
[----:B------:R-:W-:Y:S01]  /*8680*/  F2FP.BF16.F32.PACK_AB R82, R9, R8 ;  /* 0x000000080952723e */ /* 0x000fe200000010ff */
[----:B------:R-:W-:Y:S01]  /*8690*/  FFMA R11, R41, R48, R11 ;  /* 0x00000030290b7223 */ /* 0x000fe2000000000b */
[C---:B------:R-:W-:Y:S01]  /*86a0*/  FMUL R0, R38.reuse, R12 ;  /* 0x0000000c26007220 */ /* 0x040fe20000400000 */
[C---:B------:R-:W-:Y:S01]  /*86b0*/  FMUL R2, R38.reuse, R13 ;  /* 0x0000000d26027220 */ /* 0x040fe20000400000 */
[C---:B------:R-:W-:Y:S01]  /*86c0*/  FMUL R3, R38.reuse, R14 ;  /* 0x0000000e26037220 */ /* 0x040fe20000400000 */
[----:B------:R-:W-:Y:S01]  /*86d0*/  SHF.L.U32 R63, R67, 0x10, RZ ;  /* 0x00000010433f7819 */ /* 0x000fe200000006ff */
[----:B------:R-:W-:Y:S01]  /*86e0*/  FFMA R0, R41, R49, R0 ;  /* 0x0000003129007223 */ /* 0x000fe20000000000 */
[----:B------:R-:W-:Y:S01]  /*86f0*/  F2FP.BF16.F32.PACK_AB R83, R11, R10 ;  /* 0x0000000a0b53723e */ /* 0x000fe200000010ff */
[----:B------:R-:W-:Y:S01]  /*8700*/  FFMA R2, R41, R51, R2 ;  /* 0x0000003329027223 */ /* 0x000fe20000000002 */
[C---:B------:R-:W-:Y:S01]  /*8710*/  FMUL R15, R38.reuse, R15 ;  /* 0x0000000f260f7220 */ /* 0x040fe20000400000 */
[C---:B------:R-:W-:Y:S01]  /*8720*/  FMUL R12, R38.reuse, R16 ;  /* 0x00000010260c7220 */ /* 0x040fe20000400000 */
[----:B------:R-:W-:Y:S01]  /*8730*/  FMUL R13, R38, R17 ;  /* 0x00000011260d7220 */ /* 0x000fe20000400000 */
[----:B------:R1:W-:Y:S01]  /*8740*/  STS.128 [R97+UR4], R80 ;  /* 0x0000005061007988 */ /* 0x0003e20008000c04 */
[----:B------:R-:W-:Y:S01]  /*8750*/  LOP3.LUT R64, R67, 0xffff0000, RZ, 0xc0, !PT ;  /* 0xffff000043407812 */ /* 0x000fe200078ec0ff */
[C---:B------:R-:W-:Y:S01]  /*8760*/  FFMA R3, R41.reuse, R50, R3 ;  /* 0x0000003229037223 */ /* 0x040fe20000000003 */
[----:B------:R-:W-:Y:S01]  /*8770*/  SHF.L.U32 R65, R72, 0x10, RZ ;  /* 0x0000001048417819 */ /* 0x000fe200000006ff */
[C---:B------:R-:W-:Y:S01]  /*8780*/  FFMA R15, R41.reuse, R52, R15 ;  /* 0x00000034290f7223 */ /* 0x040fe2000000000f */
[----:B------:R-:W-:Y:S01]  /*8790*/  F2FP.BF16.F32.PACK_AB R104, R2, R0 ;  /* 0x000000000268723e */ /* 0x000fe200000010ff */
[C---:B------:R-:W-:Y:S01]  /*87a0*/  FFMA R12, R41.reuse, R53, R12 ;  /* 0x00000035290c7223 */ /* 0x040fe2000000000c */
[C---:B------:R-:W-:Y:S01]  /*87b0*/  FFMA R13, R41.reuse, R54, R13 ;  /* 0x00000036290d7223 */ /* 0x040fe2000000000d */
[C---:B------:R-:W-:Y:S01]  /*87c0*/  FMUL R14, R38.reuse, R18 ;  /* 0x00000012260e7220 */ /* 0x040fe20000400000 */
[C---:B------:R-:W-:Y:S01]  /*87d0*/  FMUL R19, R38.reuse, R19 ;  /* 0x0000001326137220 */ /* 0x040fe20000400000 */
[C---:B------:R-:W-:Y:S01]  /*87e0*/  FMUL R16, R38.reuse, R20 ;  /* 0x0000001426107220 */ /* 0x040fe20000400000 */
[C---:B------:R-:W-:Y:S01]  /*87f0*/  FMUL R17, R38.reuse, R21 ;  /* 0x0000001526117220 */ /* 0x040fe20000400000 */
[C---:B------:R-:W-:Y:S01]  /*8800*/  FFMA R14, R41.reuse, R55, R14 ;  /* 0x00000037290e7223 */ /* 0x040fe2000000000e */
        /* <DEDUP_REMOVED lines=9> */
[----:B------:R-:W-:Y:S01]  /*88a0*/  FFMA R23, R41, R60, R23 ;  /* 0x0000003c29177223 */ /* 0x000fe20000000017 */
[C---:B------:R-:W-:Y:S01]  /*88b0*/  FMUL R27, R38.reuse, R27 ;  /* 0x0000001b261b7220 */ /* 0x040fe20000400000 */
[----:B------:R-:W-:Y:S01]  /*88c0*/  F2FP.BF16.F32.PACK_AB R105, R15, R3 ;  /* 0x000000030f69723e */ /* 0x000fe200000010ff */
[----:B------:R-:W-:Y:S01]  /*88d0*/  FFMA R20, R41, R61, R20 ;  /* 0x0000003d29147223 */ /* 0x000fe20000000014 */
[----:B------:R-:W-:Y:S01]  /*88e0*/  F2FP.BF16.F32.PACK_AB R106, R13, R12 ;  /* 0x0000000c0d6a723e */ /* 0x000fe200000010ff */
[----:B------:R-:W-:Y:S01]  /*88f0*/  FMUL R24, R38, R28 ;  /* 0x0000001c26187220 */ /* 0x000fe20000400000 */
[----:B------:R-:W-:Y:S01]  /*8900*/  F2FP.BF16.F32.PACK_AB R107, R19, R14 ;  /* 0x0000000e136b723e */ /* 0x000fe200000010ff */
[----:B------:R-:W-:Y:S01]  /*8910*/  FFMA R21, R41, R62, R21 ;  /* 0x0000003e29157223 */ /* 0x000fe20000000015 */
[----:B------:R-:W-:Y:S01]  /*8920*/  LOP3.LUT R66, R72, 0xffff0000, RZ, 0xc0, !PT ;  /* 0xffff000048427812 */ /* 0x000fe200078ec0ff */
[C---:B------:R-:W-:Y:S01]  /*8930*/  FMUL R25, R38.reuse, R29 ;  /* 0x0000001d26197220 */ /* 0x040fe20000400000 */
[----:B------:R-:W-:Y:S01]  /*8940*/  SHF.L.U32 R67, R73, 0x10, RZ ;  /* 0x0000001049437819 */ /* 0x000fe200000006ff */
[----:B------:R1:W-:Y:S01]  /*8950*/  STS.128 [R109+0x10], R104 ;  /* 0x000010686d007388 */ /* 0x0003e20000000c00 */
[----:B------:R-:W-:Y:S01]  /*8960*/  FFMA R22, R41, R63, R22 ;  /* 0x0000003f29167223 */ /* 0x000fe20000000016 */
[----:B------:R-:W-:Y:S01]  /*8970*/  LOP3.LUT R68, R73, 0xffff0000, RZ, 0xc0, !PT ;  /* 0xffff000049447812 */ /* 0x000fe200078ec0ff */
[----:B------:R-:W-:Y:S01]  /*8980*/  FMUL R26, R38, R30 ;  /* 0x0000001e261a7220 */ /* 0x000fe20000400000 */
[C---:B------:R-:W-:Y:S01]  /*8990*/  FFMA R27, R41.reuse, R64, R27 ;  /* 0x00000040291b7223 */ /* 0x040fe2000000001b */
[----:B------:R-:W-:Y:S01]  /*89a0*/  SHF.L.U32 R69, R74, 0x10, RZ ;  /* 0x000000104a457819 */ /* 0x000fe200000006ff */
[----:B------:R-:W-:Y:S01]  /*89b0*/  FMUL R31, R38, R31 ;  /* 0x0000001f261f7220 */ /* 0x000fe20000400000 */
[C---:B------:R-:W-:Y:S01]  /*89c0*/  FFMA R24, R41.reuse, R65, R24 ;  /* 0x0000004129187223 */ /* 0x040fe20000000018 */
[----:B------:R-:W-:Y:S01]  /*89d0*/  LOP3.LUT R70, R74, 0xffff0000, RZ, 0xc0, !PT ;  /* 0xffff00004a467812 */ /* 0x000fe200078ec0ff */
[C---:B------:R-:W-:Y:S01]  /*89e0*/  FMUL R28, R38.reuse, R32 ;  /* 0x00000020261c7220 */ /* 0x040fe20000400000 */
[----:B------:R-:W-:Y:S01]  /*89f0*/  FFMA R25, R41, R66, R25 ;  /* 0x0000004229197223 */ /* 0x000fe20000000019 */
[----:B------:R-:W-:Y:S01]  /*8a00*/  SHF.L.U32 R71, R75, 0x10, RZ ;  /* 0x000000104b477819 */ /* 0x000fe200000006ff */
[C---:B------:R-:W-:Y:S01]  /*8a10*/  FMUL R29, R38.reuse, R33 ;  /* 0x00000021261d7220 */ /* 0x040fe20000400000 */
[----:B------:R-:W-:Y:S01]  /*8a20*/  FFMA R26, R41, R67, R26 ;  /* 0x00000043291a7223 */ /* 0x000fe2000000001a */
[----:B------:R-:W-:Y:S01]  /*8a30*/  LOP3.LUT R72, R75, 0xffff0000, RZ, 0xc0, !PT ;  /* 0xffff00004b487812 */ /* 0x000fe200078ec0ff */
        /* <DEDUP_REMOVED lines=8> */
[----:B------:R-:W-:Y:S01]  /*8ac0*/  FFMA R30, R41, R71, R30 ;  /* 0x00000047291e7223 */ /* 0x000fe2000000001e */
[----:B------:R-:W-:Y:S01]  /*8ad0*/  F2FP.BF16.F32.PACK_AB R115, R27, R22 ;  /* 0x000000161b73723e */ /* 0x000fe200000010ff */
[----:B------:R-:W-:Y:S01]  /*8ae0*/  FFMA R35, R41, R72, R35 ;  /* 0x0000004829237223 */ /* 0x000fe20000000023 */
[----:B------:R-:W-:Y:S02]  /*8af0*/  F2FP.BF16.F32.PACK_AB R116, R25, R24 ;  /* 0x000000181974723e */ /* 0x000fe400000010ff */
[----:B------:R-:W-:Y:S01]  /*8b00*/  F2FP.BF16.F32.PACK_AB R117, R31, R26 ;  /* 0x0000001a1f75723e */ /* 0x000fe200000010ff */
[----:B------:R1:W-:Y:S01]  /*8b10*/  STS.128 [R110+0x20], R112 ;  /* 0x000020706e007388 */ /* 0x0003e20000000c00 */
        /* <DEDUP_REMOVED lines=12> */
[----:B------:R-:W-:Y:S02]  /*8be0*/  UIADD3 UR9, UPT, UPT, UR49, 0x20, URZ ;  /* 0x0000002031097890 */ /* 0x000fe4000fffe0ff */
[----:B------:R-:W-:Y:S02]  /*8bf0*/  UIADD3 UR8, UPT, UPT, UR47, 0x200, UR4 ;  /* 0x000002002f087890 */ /* 0x000fe4000fffe004 */
[----:B--2---:R-:W-:Y:S03]  /*8c00*/  UIADD3 UR6, UP0, UPT, UR10, 0xa80, URZ ;  /* 0x00000a800a067890 */ /* 0x004fe6000ff1e0ff */
[----:B------:R-:W-:Y:S01]  /*8c10*/  UMOV UR10, UR50 ;  /* 0x00000032000a7c82 */ /* 0x000fe20008000000 */
[----:B------:R-:W-:Y:S03]  /*8c20*/  UIADD3.X UR7, UPT, UPT, URZ, UR11, URZ, UP0, !UPT ;  /* 0x0000000bff077290 */ /* 0x000fe600087fe4ff */
[----:B------:R-:W-:Y:S06]  /*8c30*/  UMOV UR11, UR36 ;  /* 0x00000024000b7c82 */ /* 0x000fec0008000000 */
[----:B------:R2:W-:Y:S02]  /*8c40*/  UTMASTG.3D [UR8], [UR6] ;  /* 0x00000008060073b5 */ /* 0x0005e40008010000 */
[----:B--2---:R0:W-:Y:S02]  /*8c50*/  UTMACMDFLUSH ;  /* 0x00000000000079b7 */ /* 0x0041e40000000000 */
.L_x_134:
[----:B------:R-:W-:Y:S05]  /*8c60*/  BSYNC.RECONVERGENT B0 ;  /* 0x0000000000007941 */ /* 0x000fea0003800200 */
.L_x_133:
[----:B------:R-:W-:Y:S01]  /*8c70*/  UIADD3 UR4, UPT, UPT, UR45, 0x1, URZ ;  /* 0x000000012d047890 */ /* 0x000fe2000fffe0ff */
[----:B------:R-:W-:Y:S03]  /*8c80*/  BSSY.RECONVERGENT B0, `(.L_x_135) ;  /* 0x0000008000007945 */ /* 0x000fe60003800200 */
[----:B------:R-:W-:Y:S04]  /*8c90*/  UISETP.NE.AND UP0, UPT, UR4, 0x3, UPT ;  /* 0x000000030400788c */ /* 0x000fe8000bf05270 */
[----:B------:R-:W-:Y:S02]  /*8ca0*/  UISETP.EQ.XOR UP1, UPT, UR44, 0x3, !UP0 ;  /* 0x000000032c00788c */ /* 0x000fe4000c722a70 */
[----:B------:R-:W-:Y:S02]  /*8cb0*/  USEL UR46, UR4, URZ, UP0 ;  /* 0x000000ff042e7287 */ /* 0x000fe40008000000 */
[----:B------:R-:W-:Y:S04]  /*8cc0*/  USEL UR5, URZ, 0x1, !UP1 ;  /* 0x00000001ff057887 */ /* 0x000fe8000c800000 */
[----:B------:R-:W-:Y:S01]  /*8cd0*/  ULOP3.LUT UR54, UR54, UR5, URZ, 0x3c, !UPT ;  /* 0x0000000536367292 */ /* 0x000fe2000f8e3cff */
[----:B------:R-:W-:Y:S11]  /*8ce0*/  @P0 BRA `(.L_x_136) ;  /* 0x0000000000040947 */ /* 0x000ff60003800000 */
[----:B------:R-:W-:Y:S04]  /*8cf0*/  DEPBAR.LE SB0, 0x1 ;  /* 0x000080400000791a */ /* 0x000fe80000000000 */
.L_x_136:
[----:B------:R-:W-:Y:S05]  /*8d00*/  BSYNC.RECONVERGENT B0 ;  /* 0x0000000000007941 */ /* 0x000fea0003800200 */
.L_x_135:
[----:B------:R-:W-:Y:S01]  /*8d10*/  BAR.SYNC.DEFER_BLOCKING 0x1, 0x80 ;  /* 0x0042000000007b1d */ /* 0x000fe20000010000 */
[----:B------:R-:W-:Y:S01]  /*8d20*/  UISETP.NE.AND UP0, UPT, UR53, -0x2, UPT ;  /* 0xfffffffe3500788c */ /* 0x000fe2000bf05270 */
[----:B------:R-:W-:Y:S08]  /*8d30*/  IADD3 R0, PT, PT, R36, 0x1, RZ ;  /* 0x0000000124007810 */ /* 0x000ff00007ffe0ff */
[----:B------:R-:W-:Y:S05]  /*8d40*/  BRA.U !UP0, `(.L_x_137) ;  /* 0x0000000108287547 */ /* 0x000fea000b800000 */
[----:B------:R-:W-:Y:S01]  /*8d50*/  ISETP.NE.AND P0, PT, R108, RZ, PT ;  /* 0x000000ff6c00720c */ /* 0x000fe20003f05270 */
[----:B------:R-:W-:Y:S01]  /*8d60*/  IMAD.U32 R3, RZ, RZ, UR52 ;  /* 0x00000034ff037e24 */ /* 0x000fe2000f8e00ff */
[----:B------:R-:W-:Y:S01]  /*8d70*/  UIADD3 UR4, UPT, UPT, UR52, 0x1, URZ ;  /* 0x0000000134047890 */ /* 0x000fe2000fffe0ff */
[----:B------:R-:W-:Y:S03]  /*8d80*/  IMAD.U32 R2, RZ, RZ, UR55 ;  /* 0x00000037ff027e24 */ /* 0x000fe6000f8e00ff */
[----:B------:R-:W-:Y:S04]  /*8d90*/  UISETP.NE.AND UP0, UPT, UR4, 0x3, UPT ;  /* 0x000000030400788c */ /* 0x000fe8000bf05270 */
[----:B------:R-:W-:Y:S03]  /*8da0*/  USEL UR52, UR4, URZ, UP0 ;  /* 0x000000ff04347287 */ /* 0x000fe60008000000 */
[----:B------:R-:W-:Y:S05]  /*8db0*/  @P0 LEA R3, R3, UR47, 0x3 ;  /* 0x0000002f03030c11 */ /* 0x000fea000f8e18ff */
[----:B------:R-:W-:Y:S05]  /*8dc0*/  @P0 VIADD R3, R3, 0xa8 ;  /* 0x000000a803030836 */ /* 0x000fea0000000000 */
[----:B------:R-:W-:Y:S04]  /*8dd0*/  @P0 PRMT R2, R2, 0x654, R3 ;  /* 0x0000065402020816 */ /* 0x000fe80000000003 */
[----:B------:R2:W-:Y:S03]  /*8de0*/  @P0 SYNCS.ARRIVE.TRANS64.RED.A1T0 RZ, [R2+URZ], RZ ;  /* 0x000000ff02ff09a7 */ /* 0x0005e600081004ff */
.L_x_137:
[----:B------:R-:W-:Y:S01]  /*8df0*/  R2UR UR6, R103 ;  /* 0x00000000670672ca */ /* 0x000fe200000e0000 */
[----:B------:R-:W-:Y:S01]  /*8e00*/  UIADD3 UR53, UPT, UPT, UR53, 0x2, URZ ;  /* 0x0000000235357890 */ /* 0x000fe2000fffe0ff */
[----:B------:R-:W-:Y:S02]  /*8e10*/  R2UR UR5, R86 ;  /* 0x00000000560572ca */ /* 0x000fe400000e0000 */
[----:B------:R-:W-:Y:S02]  /*8e20*/  R2UR UR4, R87 ;  /* 0x00000000570472ca */ /* 0x000fe400000e0000 */
[----:B------:R-:W-:Y:S02]  /*8e30*/  R2UR UR36, R101 ;  /* 0x00000000652472ca */ /* 0x000fe400000e0000 */
[----:B------:R-:W-:Y:S02]  /*8e40*/  ISETP.NE.AND P0, PT, R91, 0x2, PT ;  /* 0x000000025b00780c */ /* 0x000fe40003f05270 */
[----:B------:R-:W-:Y:S02]  /*8e50*/  ISETP.NE.AND P1, PT, R0, 0x2, PT ;  /* 0x000000020000780c */ /* 0x000fe40003f25270 */
[----:B------:R-:W-:Y:S01]  /*8e60*/  SEL R3, RZ, 0x1, P0 ;  /* 0x00000001ff037807 */ /* 0x000fe20000000000 */
[----:B------:R-:W-:Y:S01]  /*8e70*/  UISETP.NE.AND UP0, UPT, UR6, URZ, UPT ;  /* 0x000000ff0600728c */ /* 0x000fe2000bf05270 */
[----:B--2---:R-:W-:Y:S01]  /*8e80*/  SEL R2, RZ, 0x1, P1 ;  /* 0x00000001ff027807 */ /* 0x004fe20000800000 */
[----:B------:R-:W-:Y:S01]  /*8e90*/  UIADD3 UR26, UPT, UPT, UR37, UR5, URZ ;  /* 0x00000005251a7290 */ /* 0x000fe2000fffe0ff */
[----:B------:R-:W-:Y:S01]  /*8ea0*/  LOP3.LUT R94, R94, R3, RZ, 0x3c, !PT ;  /* 0x000000035e5e7212 */ /* 0x000fe200078e3cff */
[----:B------:R-:W-:Y:S01]  /*8eb0*/  UIADD3 UR27, UPT, UPT, UR38, UR4, URZ ;  /* 0x00000004261b7290 */ /* 0x000fe2000fffe0ff */
[----:B------:R-:W-:Y:S02]  /*8ec0*/  LOP3.LUT R95, R95, R2, RZ, 0x3c, !PT ;  /* 0x000000025f5f7212 */ /* 0x000fe400078e3cff */
[----:B------:R-:W-:Y:S02]  /*8ed0*/  SEL R91, R91, RZ, P0 ;  /* 0x000000ff5b5b7207 */ /* 0x000fe40000000000 */
[----:B------:R-:W-:Y:S01]  /*8ee0*/  SEL R36, R0, RZ, P1 ;  /* 0x000000ff00247207 */ /* 0x000fe20000800000 */
[----:B------:R-:W-:Y:S06]  /*8ef0*/  BRA.U UP0, `(.L_x_138) ;  /* 0xffffffd500807547 */ /* 0x000fec000b83ffff */
[----:B------:R-:W-:-:S13]  /*8f00*/  R2UR UR4, R88 ;  /* 0x00000000580472ca */ /* 0x000fda00000e0000 */
[----:B------:R-:W-:-:S09]  /*8f10*/  UISETP.NE.AND UP0, UPT, UR4, URZ, UPT ;  /* 0x000000ff0400728c */ /* 0x000fd2000bf05270 */
[----:B------:R-:W-:Y:S05]  /*8f20*/  BRA.U !UP0, `(.L_x_139) ;  /* 0x0000000108487547 */ /* 0x000fea000b800000 */
[----:B------:R-:W2:Y:S02]  /*8f30*/  LDCU.64 UR4, c[0x0][0xc90] ;  /* 0x00019200ff0477ac */ /* 0x000ea40008000a00 */
[----:B--2---:R-:W-:-:S04]  /*8f40*/  UISETP.NE.U32.AND UP0, UPT, UR4, URZ, UPT ;  /* 0x000000ff0400728c */ /* 0x004fc8000bf05070 */
[----:B------:R-:W-:-:S09]  /*8f50*/  UISETP.NE.AND.EX UP0, UPT, UR5, URZ, UPT, UP0 ;  /* 0x000000ff0500728c */ /* 0x000fd2000bf05300 */
[----:B------:R-:W-:Y:S05]  /*8f60*/  BRA.U UP0, `(.L_x_140) ;  /* 0x00000001000c7547 */ /* 0x000fea000b800000 */
[----:B------:R-:W-:-:S13]  /*8f70*/  FSETP.NEU.AND P0, PT, R41, RZ, PT ;  /* 0x000000ff2900720b */ /* 0x000fda0003f0d000 */
[----:B------:R-:W-:Y:S05]  /*8f80*/  @!P0 EXIT ;  /* 0x000000000000894d */ /* 0x000fea0003800000 */
[----:B------:R-:W-:Y:S05]  /*8f90*/  BRA `(.L_x_139) ;  /* 0x00000000002c7947 */ /* 0x000fea0003800000 */
.L_x_140:
[----:B------:R-:W-:Y:S01]  /*8fa0*/  ISETP.NE.AND P0, PT, R90, RZ, PT ;  /* 0x000000ff5a00720c */ /* 0x000fe20003f05270 */
[----:B------:R-:W-:-:S12]  /*8fb0*/  BSSY.RECONVERGENT B0, `(.L_x_139) ;  /* 0x0000009000007945 */ /* 0x000fd80003800200 */
[----:B------:R-:W-:Y:S05]  /*8fc0*/  @P0 BRA `(.L_x_141) ;  /* 0x0000000000140947 */ /* 0x000fea0003800000 */
[----:B------:R-:W2:Y:S02]  /*8fd0*/  LDCU.64 UR4, c[0x0][0xc88] ;  /* 0x00019100ff0477ac */ /* 0x000ea40008000a00 */
[----:B--2---:R-:W-:-:S04]  /*8fe0*/  ISETP.NE.U32.AND P0, PT, RZ, UR4, PT ;  /* 0x00000004ff007c0c */ /* 0x004fc8000bf05070 */
[----:B------:R-:W-:-:S13]  /*8ff0*/  ISETP.NE.AND.EX P0, PT, RZ, UR5, PT, P0 ;  /* 0x00000005ff007c0c */ /* 0x000fda000bf05300 */
[----:B------:R-:W-:Y:S05]  /*9000*/  @!P0 EXIT ;  /* 0x000000000000894d */ /* 0x000fea0003800000 */
[----:B------:R-:W-:Y:S05]  /*9010*/  BRA `(.L_x_142) ;  /* 0x0000000000087947 */ /* 0x000fea0003800000 */
.L_x_141:
[----:B------:R-:W-:-:S13]  /*9020*/  FSETP.NEU.AND P0, PT, R41, RZ, PT ;  /* 0x000000ff2900720b */ /* 0x000fda0003f0d000 */
[----:B------:R-:W-:Y:S05]  /*9030*/  @!P0 EXIT ;  /* 0x000000000000894d */ /* 0x000fea0003800000 */
.L_x_142:
[----:B------:R-:W-:Y:S05]  /*9040*/  BSYNC.RECONVERGENT B0 ;  /* 0x0000000000007941 */ /* 0x000fea0003800200 */
.L_x_139:
[----:B------:R-:W-:Y:S01]  /*9050*/  ULEA UR4, UR52, UR47, 0x3 ;  /* 0x0000002f34047291 */ /* 0x000fe2000f8e18ff */
[----:B------:R-:W-:-:S04]  /*9060*/  DEPBAR.LE SB0, 0x0 ;  /* 0x000080000000791a */ /* 0x000fc80000000000 */
[----:B------:R-:W-:-:S04]  /*9070*/  UIADD3 UR4, UPT, UPT, UR4, 0xa8, URZ ;  /* 0x000000a804047890 */ /* 0x000fc8000fffe0ff */
[----:B------:R-:W-:-:S09]  /*9080*/  UPRMT UR4, UR55, 0x654, UR4 ;  /* 0x0000065437047896 */ /* 0x000fd20008000004 */
[----:B------:R-:W-:Y:S01]  /*9090*/  SYNCS.ARRIVE.TRANS64.RED.A1T0 RZ, [UR4], RZ ;  /* 0x000000ffffff79a7 */ /* 0x000fe20008100404 */
[----:B------:R-:W-:Y:S05]  /*90a0*/  EXIT ;  /* 0x000000000000794d */ /* 0x000fea0003800000 */
.L_x_25:
[----:B--2---:R2:W3:Y:S02]  /*90b0*/  SYNCS.PHASECHK.TRANS64.TRYWAIT P0, [R3+URZ+0x120], R2 ;  /* 0x00012002030075a7 */ /* 0x0044e400080011ff */
[----:B---3--:R-:W-:Y:S05]  /*90c0*/  @!P0 NANOSLEEP.SYNCS 0x989680 ;  /* 0x009896800000895d */ /* 0x008fea0003900000 */
[----:B------:R-:W3:Y:S02]  /*90d0*/  @!P0 SYNCS.PHASECHK.TRANS64 P0, [R3+URZ+0x120], R2 ;  /* 0x00012002030085a7 */ /* 0x000ee400080010ff */
[----:B---3--:R-:W-:Y:S05]  /*90e0*/  @!P0 BRA `(.L_x_25) ;  /* 0xfffffffc00f08947 */ /* 0x008fea000383ffff */
[----:B------:R-:W-:Y:S05]  /*90f0*/  BRA `(.L_x_143) ;  /* 0xffffff8800447947 */ /* 0x000fea000383ffff */
.L_x_28:
[----:B-1----:R-:W-:-:S07]  /*9100*/  MOV R0, UR6 ;  /* 0x0000000600007c02 */ /* 0x002fce0008000f00 */
.L_x_144:
[----:B-1----:R1:W2:Y:S02]  /*9110*/  SYNCS.PHASECHK.TRANS64.TRYWAIT P0, [R0+URZ+0x48], R3 ;  /* 0x00004803000075a7 */ /* 0x0022a400080011ff */
[----:B--2---:R-:W-:Y:S05]  /*9120*/  @!P0 NANOSLEEP.SYNCS 0x989680 ;  /* 0x009896800000895d */ /* 0x004fea0003900000 */
[----:B------:R-:W2:Y:S02]  /*9130*/  @!P0 SYNCS.PHASECHK.TRANS64 P0, [R0+URZ+0x48], R3 ;  /* 0x00004803000085a7 */ /* 0x000ea400080010ff */
[----:B--2---:R-:W-:Y:S05]  /*9140*/  @!P0 BRA `(.L_x_144) ;  /* 0xfffffffc00f08947 */ /* 0x004fea000383ffff */
[----:B------:R-:W-:Y:S05]  /*9150*/  BRA `(.L_x_27) ;  /* 0xffffff8800b87947 */ /* 0x000fea000383ffff */
.L_x_37:
[----:B-1----:R-:W-:-:S07]  /*9160*/  MOV R0, UR7 ;  /* 0x0000000700007c02 */ /* 0x002fce0008000f00 */
.L_x_145:
[----:B-1----:R1:W2:Y:S02]  /*9170*/  SYNCS.PHASECHK.TRANS64.TRYWAIT P0, [R0+URZ+0x48], R3 ;  /* 0x00004803000075a7 */ /* 0x0022a400080011ff */
[----:B--2---:R-:W-:Y:S05]  /*9180*/  @!P0 NANOSLEEP.SYNCS 0x989680 ;  /* 0x009896800000895d */ /* 0x004fea0003900000 */
[----:B------:R-:W2:Y:S02]  /*9190*/  @!P0 SYNCS.PHASECHK.TRANS64 P0, [R0+URZ+0x48], R3 ;  /* 0x00004803000085a7 */ /* 0x000ea400080010ff */
[----:B--2---:R-:W-:Y:S05]  /*91a0*/  @!P0 BRA `(.L_x_145) ;  /* 0xfffffffc00f08947 */ /* 0x004fea000383ffff */
[----:B------:R-:W-:Y:S05]  /*91b0*/  BRA `(.L_x_36) ;  /* 0xffffff8c00d47947 */ /* 0x000fea000383ffff */
.L_x_44:
[----:B-1----:R1:W4:Y:S02]  /*91c0*/  SYNCS.PHASECHK.TRANS64.TRYWAIT P0, [R3+URZ+0xd0], R0 ;  /* 0x0000d000030075a7 */ /* 0x00232400080011ff */
[----:B----4-:R-:W-:Y:S05]  /*91d0*/  @!P0 NANOSLEEP.SYNCS 0x989680 ;  /* 0x009896800000895d */ /* 0x010fea0003900000 */
[----:B------:R-:W4:Y:S02]  /*91e0*/  @!P0 SYNCS.PHASECHK.TRANS64 P0, [R3+URZ+0xd0], R0 ;  /* 0x0000d000030085a7 */ /* 0x000f2400080010ff */
[----:B----4-:R-:W-:Y:S05]  /*91f0*/  @!P0 BRA `(.L_x_44) ;  /* 0xfffffffc00f08947 */ /* 0x010fea000383ffff */
[----:B------:R-:W-:Y:S05]  /*9200*/  BRA `(.L_x_146) ;  /* 0xffffff9000d07947 */ /* 0x000fea000383ffff */
.L_x_48:
[----:B-1----:R-:W-:-:S07]  /*9210*/  MOV R0, UR4 ;  /* 0x0000000400007c02 */ /* 0x002fce0008000f00 */
.L_x_147:
[----:B-1----:R1:W2:Y:S02]  /*9220*/  SYNCS.PHASECHK.TRANS64.TRYWAIT P0, [R0+URZ], R3 ;  /* 0x00000003000075a7 */ /* 0x0022a400080011ff */
[----:B--2---:R-:W-:Y:S05]  /*9230*/  @!P0 NANOSLEEP.SYNCS 0x989680 ;  /* 0x009896800000895d */ /* 0x004fea0003900000 */
[----:B------:R-:W2:Y:S02]  /*9240*/  @!P0 SYNCS.PHASECHK.TRANS64 P0, [R0+URZ], R3 ;  /* 0x00000003000085a7 */ /* 0x000ea400080010ff */
[----:B--2---:R-:W-:Y:S05]  /*9250*/  @!P0 BRA `(.L_x_147) ;  /* 0xfffffffc00f08947 */ /* 0x004fea000383ffff */
[----:B------:R-:W-:Y:S05]  /*9260*/  BRA `(.L_x_148) ;  /* 0xffffff98007c7947 */ /* 0x000fea000383ffff */
.L_x_49:
[----:B------:R-:W-:-:S07]  /*9270*/  MOV R0, UR5 ;  /* 0x0000000500007c02 */ /* 0x000fce0008000f00 */
.L_x_149:
[----:B-1----:R1:W2:Y:S02]  /*9280*/  SYNCS.PHASECHK.TRANS64.TRYWAIT P0, [R0+URZ], R3 ;  /* 0x00000003000075a7 */ /* 0x0022a400080011ff */
[----:B--2---:R-:W-:Y:S05]  /*9290*/  @!P0 NANOSLEEP.SYNCS 0x989680 ;  /* 0x009896800000895d */ /* 0x004fea0003900000 */
[----:B------:R-:W2:Y:S02]  /*92a0*/  @!P0 SYNCS.PHASECHK.TRANS64 P0, [R0+URZ], R3 ;  /* 0x00000003000085a7 */ /* 0x000ea400080010ff */
[----:B--2---:R-:W-:Y:S05]  /*92b0*/  @!P0 BRA `(.L_x_149) ;  /* 0xfffffffc00f08947 */ /* 0x004fea000383ffff */
[----:B------:R-:W-:Y:S05]  /*92c0*/  BRA `(.L_x_150) ;  /* 0xffffff9800887947 */ /* 0x000fea000383ffff */
.L_x_50:
[----:B------:R-:W-:-:S07]  /*92d0*/  MOV R0, UR5 ;  /* 0x0000000500007c02 */ /* 0x000fce0008000f00 */
.L_x_151:
[----:B-1----:R1:W2:Y:S02]  /*92e0*/  SYNCS.PHASECHK.TRANS64.TRYWAIT P0, [R0+URZ], R3 ;  /* 0x00000003000075a7 */ /* 0x0022a400080011ff */
[----:B--2---:R-:W-:Y:S05]  /*92f0*/  @!P0 NANOSLEEP.SYNCS 0x989680 ;  /* 0x009896800000895d */ /* 0x004fea0003900000 */
[----:B------:R-:W2:Y:S02]  /*9300*/  @!P0 SYNCS.PHASECHK.TRANS64 P0, [R0+URZ], R3 ;  /* 0x00000003000085a7 */ /* 0x000ea400080010ff */
[----:B--2---:R-:W-:Y:S05]  /*9310*/  @!P0 BRA `(.L_x_151) ;  /* 0xfffffffc00f08947 */ /* 0x004fea000383ffff */
[----:B------:R-:W-:Y:S05]  /*9320*/  BRA `(.L_x_152) ;  /* 0xffffff9800947947 */ /* 0x000fea000383ffff */
.L_x_51:
[----:B------:R-:W-:-:S07]  /*9330*/  MOV R0, UR5 ;  /* 0x0000000500007c02 */ /* 0x000fce0008000f00 */
.L_x_153:
[----:B-1----:R1:W2:Y:S02]  /*9340*/  SYNCS.PHASECHK.TRANS64.TRYWAIT P0, [R0+URZ], R3 ;  /* 0x00000003000075a7 */ /* 0x0022a400080011ff */
[----:B--2---:R-:W-:Y:S05]  /*9350*/  @!P0 NANOSLEEP.SYNCS 0x989680 ;  /* 0x009896800000895d */ /* 0x004fea0003900000 */
[----:B------:R-:W2:Y:S02]  /*9360*/  @!P0 SYNCS.PHASECHK.TRANS64 P0, [R0+URZ], R3 ;  /* 0x00000003000085a7 */ /* 0x000ea400080010ff */
[----:B--2---:R-:W-:Y:S05]  /*9370*/  @!P0 BRA `(.L_x_153) ;  /* 0xfffffffc00f08947 */ /* 0x004fea000383ffff */
[----:B------:R-:W-:Y:S05]  /*9380*/  BRA `(.L_x_154) ;  /* 0xffffff9800a07947 */ /* 0x000fea000383ffff */
.L_x_52:
[----:B------:R-:W-:-:S07]  /*9390*/  MOV R0, UR5 ;  /* 0x0000000500007c02 */ /* 0x000fce0008000f00 */
.L_x_155:
[----:B-1----:R1:W2:Y:S02]  /*93a0*/  SYNCS.PHASECHK.TRANS64.TRYWAIT P0, [R0+URZ], R3 ;  /* 0x00000003000075a7 */ /* 0x0022a400080011ff */
[----:B--2---:R-:W-:Y:S05]  /*93b0*/  @!P0 NANOSLEEP.SYNCS 0x989680 ;  /* 0x009896800000895d */ /* 0x004fea0003900000 */
[----:B------:R-:W2:Y:S02]  /*93c0*/  @!P0 SYNCS.PHASECHK.TRANS64 P0, [R0+URZ], R3 ;  /* 0x00000003000085a7 */ /* 0x000ea400080010ff */
[----:B--2---:R-:W-:Y:S05]  /*93d0*/  @!P0 BRA `(.L_x_155) ;  /* 0xfffffffc00f08947 */ /* 0x004fea000383ffff */
[----:B------:R-:W-:Y:S05]  /*93e0*/  BRA `(.L_x_156) ;  /* 0xffffff9800ac7947 */ /* 0x000fea000383ffff */
.L_x_53:
[----:B------:R-:W-:-:S07]  /*93f0*/  MOV R0, UR5 ;  /* 0x0000000500007c02 */ /* 0x000fce0008000f00 */
.L_x_157:
[----:B-1----:R1:W2:Y:S02]  /*9400*/  SYNCS.PHASECHK.TRANS64.TRYWAIT P0, [R0+URZ], R3 ;  /* 0x00000003000075a7 */ /* 0x0022a400080011ff */
[----:B--2---:R-:W-:Y:S05]  /*9410*/  @!P0 NANOSLEEP.SYNCS 0x989680 ;  /* 0x009896800000895d */ /* 0x004fea0003900000 */
[----:B------:R-:W2:Y:S02]  /*9420*/  @!P0 SYNCS.PHASECHK.TRANS64 P0, [R0+URZ], R3 ;  /* 0x00000003000085a7 */ /* 0x000ea400080010ff */
[----:B--2---:R-:W-:Y:S05]  /*9430*/  @!P0 BRA `(.L_x_157) ;  /* 0xfffffffc00f08947 */ /* 0x004fea000383ffff */
[----:B------:R-:W-:Y:S05]  /*9440*/  BRA `(.L_x_158) ;  /* 0xffffff9800b87947 */ /* 0x000fea000383ffff */
.L_x_54:
[----:B------:R-:W-:-:S07]  /*9450*/  MOV R0, UR5 ;  /* 0x0000000500007c02 */ /* 0x000fce0008000f00 */
.L_x_159:
[----:B-1----:R1:W2:Y:S02]  /*9460*/  SYNCS.PHASECHK.TRANS64.TRYWAIT P0, [R0+URZ], R3 ;  /* 0x00000003000075a7 */ /* 0x0022a400080011ff */
[----:B--2---:R-:W-:Y:S05]  /*9470*/  @!P0 NANOSLEEP.SYNCS 0x989680 ;  /* 0x009896800000895d */ /* 0x004fea0003900000 */
[----:B------:R-:W2:Y:S02]  /*9480*/  @!P0 SYNCS.PHASECHK.TRANS64 P0, [R0+URZ], R3 ;  /* 0x00000003000085a7 */ /* 0x000ea400080010ff */
[----:B--2---:R-:W-:Y:S05]  /*9490*/  @!P0 BRA `(.L_x_159) ;  /* 0xfffffffc00f08947 */ /* 0x004fea000383ffff */
[----:B------:R-:W-:Y:S05]  /*94a0*/  BRA `(.L_x_160) ;  /* 0xffffff9800c47947 */ /* 0x000fea000383ffff */
.L_x_55:
[----:B------:R-:W-:-:S07]  /*94b0*/  MOV R0, UR5 ;  /* 0x0000000500007c02 */ /* 0x000fce0008000f00 */
.L_x_161:
[----:B-1----:R1:W2:Y:S02]  /*94c0*/  SYNCS.PHASECHK.TRANS64.TRYWAIT P0, [R0+URZ], R3 ;  /* 0x00000003000075a7 */ /* 0x0022a400080011ff */
[----:B--2---:R-:W-:Y:S05]  /*94d0*/  @!P0 NANOSLEEP.SYNCS 0x989680 ;  /* 0x009896800000895d */ /* 0x004fea0003900000 */
[----:B------:R-:W2:Y:S02]  /*94e0*/  @!P0 SYNCS.PHASECHK.TRANS64 P0, [R0+URZ], R3 ;  /* 0x00000003000085a7 */ /* 0x000ea400080010ff */
[----:B--2---:R-:W-:Y:S05]  /*94f0*/  @!P0 BRA `(.L_x_161) ;  /* 0xfffffffc00f08947 */ /* 0x004fea000383ffff */
[----:B------:R-:W-:Y:S05]  /*9500*/  BRA `(.L_x_162) ;  /* 0xffffff9800d07947 */ /* 0x000fea000383ffff */
.L_x_58:
[----:B-1----:R1:W2:Y:S02]  /*9510*/  SYNCS.PHASECHK.TRANS64.TRYWAIT P0, [R0+URZ+0x110], R5 ;  /* 0x00011005000075a7 */ /* 0x0022a400080011ff */
[----:B--2---:R-:W-:Y:S05]  /*9520*/  @!P0 NANOSLEEP.SYNCS 0x989680 ;  /* 0x009896800000895d */ /* 0x004fea0003900000 */
[----:B------:R-:W2:Y:S02]  /*9530*/  @!P0 SYNCS.PHASECHK.TRANS64 P0, [R0+URZ+0x110], R5 ;  /* 0x00011005000085a7 */ /* 0x000ea400080010ff */
[----:B--2---:R-:W-:Y:S05]  /*9540*/  @!P0 BRA `(.L_x_58) ;  /* 0xfffffffc00f08947 */ /* 0x004fea000383ffff */
[----:B------:R-:W-:Y:S05]  /*9550*/  BRA `(.L_x_163) ;  /* 0xffffff9c002c7947 */ /* 0x000fea000383ffff */
.L_x_59:
[----:B------:R-:W-:-:S07]  /*9560*/  MOV R0, UR4 ;  /* 0x0000000400007c02 */ /* 0x000fce0008000f00 */
.L_x_164:
[----:B-1----:R1:W2:Y:S02]  /*9570*/  SYNCS.PHASECHK.TRANS64.TRYWAIT P0, [R0+URZ+0xe0], R7 ;  /* 0x0000e007000075a7 */ /* 0x0022a400080011ff */
[----:B--2---:R-:W-:Y:S05]  /*9580*/  @!P0 NANOSLEEP.SYNCS 0x989680 ;  /* 0x009896800000895d */ /* 0x004fea0003900000 */
[----:B------:R-:W2:Y:S02]  /*9590*/  @!P0 SYNCS.PHASECHK.TRANS64 P0, [R0+URZ+0xe0], R7 ;  /* 0x0000e007000085a7 */ /* 0x000ea400080010ff */
[----:B--2---:R-:W-:Y:S05]  /*95a0*/  @!P0 BRA `(.L_x_164) ;  /* 0xfffffffc00f08947 */ /* 0x004fea000383ffff */
[----:B------:R-:W-:Y:S05]  /*95b0*/  BRA `(.L_x_165) ;  /* 0xffffff9c003c7947 */ /* 0x000fea000383ffff */
.L_x_60:
[----:B-1----:R1:W2:Y:S02]  /*95c0*/  SYNCS.PHASECHK.TRANS64.TRYWAIT P1, [R0+URZ+0xd0], R5 ;  /* 0x0000d005000075a7 */ /* 0x0022a400080211ff */
[----:B--2---:R-:W-:Y:S05]  /*95d0*/  @!P1 NANOSLEEP.SYNCS 0x989680 ;  /* 0x009896800000995d */ /* 0x004fea0003900000 */
[----:B------:R-:W2:Y:S02]  /*95e0*/  @!P1 SYNCS.PHASECHK.TRANS64 P1, [R0+URZ+0xd0], R5 ;  /* 0x0000d005000095a7 */ /* 0x000ea400080210ff */
[----:B--2---:R-:W-:Y:S05]  /*95f0*/  @!P1 BRA `(.L_x_60) ;  /* 0xfffffffc00f09947 */ /* 0x004fea000383ffff */
[----:B------:R-:W-:Y:S05]  /*9600*/  BRA `(.L_x_166) ;  /* 0xffffff9c006c7947 */ /* 0x000fea000383ffff */
.L_x_63:
[----:B------:R-:W-:-:S07]  /*9610*/  MOV R0, UR4 ;  /* 0x0000000400007c02 */ /* 0x000fce0008000f00 */
.L_x_167:
[----:B-1----:R1:W2:Y:S02]  /*9620*/  SYNCS.PHASECHK.TRANS64.TRYWAIT P0, [R0+URZ+0xe0], R3 ;  /* 0x0000e003000075a7 */ /* 0x0022a400080011ff */
[----:B--2---:R-:W-:Y:S05]  /*9630*/  @!P0 NANOSLEEP.SYNCS 0x989680 ;  /* 0x009896800000895d */ /* 0x004fea0003900000 */
[----:B------:R-:W2:Y:S02]  /*9640*/  @!P0 SYNCS.PHASECHK.TRANS64 P0, [R0+URZ+0xe0], R3 ;  /* 0x0000e003000085a7 */ /* 0x000ea400080010ff */
[----:B--2---:R-:W-:Y:S05]  /*9650*/  @!P0 BRA `(.L_x_167) ;  /* 0xfffffffc00f08947 */ /* 0x004fea000383ffff */
[----:B------:R-:W-:Y:S05]  /*9660*/  BRA `(.L_x_62) ;  /* 0xffffff9c00c07947 */ /* 0x000fea000383ffff */
.L_x_72:
[----:B-1----:R-:W-:-:S04]  /*9670*/  MOV R5, UR5 ;  /* 0x0000000500057c02 */ /* 0x002fc80008000f00 */
[----:B------:R1:W2:Y:S03]  /*9680*/  SYNCS.PHASECHK.TRANS64.TRYWAIT P0, [R5+URZ+0x8], R6 ;  /* 0x00000806050075a7 */ /* 0x0002a600080011ff */
[----:B--2---:R-:W-:Y:S05]  /*9690*/  @!P0 NANOSLEEP.SYNCS 0x989680 ;  /* 0x009896800000895d */ /* 0x004fea0003900000 */
[----:B------:R-:W2:Y:S02]  /*96a0*/  @!P0 SYNCS.PHASECHK.TRANS64 P0, [R5+URZ+0x8], R6 ;  /* 0x00000806050085a7 */ /* 0x000ea400080010ff */
[----:B--2---:R-:W-:Y:S05]  /*96b0*/  @!P0 BRA `(.L_x_72) ;  /* 0xfffffffc00ec8947 */ /* 0x004fea000383ffff */
[----:B------:R-:W-:Y:S05]  /*96c0*/  BRA `(.L_x_71) ;  /* 0xffffffa000747947 */ /* 0x000fea000383ffff */
.L_x_74:
[----:B------:R-:W-:Y:S01]  /*96d0*/  BSSY B0, `(.L_x_168) ;  /* 0x0000006000007945 */ /* 0x000fe20003800000 */
[----:B------:R-:W-:-:S07]  /*96e0*/  MOV R15, 0xffffffff ;  /* 0xffffffff000f7802 */ /* 0x000fce0000000f00 */
[----:B-1---5:R-:W-:Y:S05]  /*96f0*/  WARPSYNC.COLLECTIVE R15, `(.L_x_169) ;  /* 0x000000000f0c7348 */ /* 0x022fea0003c00000 */
[----:B------:R-:W-:Y:S02]  /*9700*/  ELECT P6, UR79, PT ;  /* 0x00000000004f782f */ /* 0x000fe400038c0000 */
[----:B------:R-:W-:Y:S01]  /*9710*/  MOV R14, UR79 ;  /* 0x0000004f000e7c02 */ /* 0x000fe20008000f00 */
[----:B-1---5:R-:W-:Y:S10]  /*9720*/  ENDCOLLECTIVE ;  /* 0x000000000000791b */ /* 0x022ff40003800000 */
.L_x_169:
[----:B------:R-:W-:Y:S05]  /*9730*/  BSYNC B0 ;  /* 0x0000000000007941 */ /* 0x000fea0003800000 */
.L_x_168:
[----:B------:R-:W-:Y:S01]  /*9740*/  PLOP3.LUT P0, PT, P6, PT, PT, 0x80, 0x8 ;  /* 0x000000000008781c */ /* 0x000fe2000370f070 */
[----:B------:R-:W-:-:S12]  /*9750*/  BRA `(.L_x_170) ;  /* 0xffffffa000a07947 */ /* 0x000fd8000383ffff */
.L_x_76:
[----:B-1----:R-:W-:-:S04]  /*9760*/  MOV R3, UR5 ;  /* 0x0000000500037c02 */ /* 0x002fc80008000f00 */
[----:B------:R1:W2:Y:S03]  /*9770*/  SYNCS.PHASECHK.TRANS64.TRYWAIT P0, [R3+URZ+0x8], R4 ;  /* 0x00000804030075a7 */ /* 0x0002a600080011ff */
[----:B--2---:R-:W-:Y:S05]  /*9780*/  @!P0 NANOSLEEP.SYNCS 0x989680 ;  /* 0x009896800000895d */ /* 0x004fea0003900000 */
[----:B------:R-:W2:Y:S02]  /*9790*/  @!P0 SYNCS.PHASECHK.TRANS64 P0, [R3+URZ+0x8], R4 ;  /* 0x00000804030085a7 */ /* 0x000ea400080010ff */
[----:B--2---:R-:W-:Y:S05]  /*97a0*/  @!P0 BRA `(.L_x_76) ;  /* 0xfffffffc00ec8947 */ /* 0x004fea000383ffff */
[----:B------:R-:W-:Y:S05]  /*97b0*/  BRA `(.L_x_75) ;  /* 0xffffffa000a47947 */ /* 0x000fea000383ffff */
.L_x_77:
[----:B-1----:R1:W2:Y:S02]  /*97c0*/  SYNCS.PHASECHK.TRANS64.TRYWAIT P0, [R2+URZ+0xd0], R5 ;  /* 0x0000d005020075a7 */ /* 0x0022a400080011ff */
[----:B--2---:R-:W-:Y:S05]  /*97d0*/  @!P0 NANOSLEEP.SYNCS 0x989680 ;  /* 0x009896800000895d */ /* 0x004fea0003900000 */
[----:B------:R-:W2:Y:S02]  /*97e0*/  @!P0 SYNCS.PHASECHK.TRANS64 P0, [R2+URZ+0xd0], R5 ;  /* 0x0000d005020085a7 */ /* 0x000ea400080010ff */
[----:B--2---:R-:W-:Y:S05]  /*97f0*/  @!P0 BRA `(.L_x_77) ;  /* 0xfffffffc00f08947 */ /* 0x004fea000383ffff */
[----:B------:R-:W-:Y:S05]  /*9800*/  BRA `(.L_x_171) ;  /* 0xffffffa400e47947 */ /* 0x000fea000383ffff */
.L_x_81:
[----:B------:R-:W-:-:S07]  /*9810*/  MOV R0, UR59 ;  /* 0x0000003b00007c02 */ /* 0x000fce0008000f00 */
.L_x_172:
[----:B-1----:R1:W2:Y:S02]  /*9820*/  SYNCS.PHASECHK.TRANS64.TRYWAIT P0, [R0+URZ+0x100], R5 ;  /* 0x00010005000075a7 */ /* 0x0022a400080011ff */
[----:B--2---:R-:W-:Y:S05]  /*9830*/  @!P0 NANOSLEEP.SYNCS 0x989680 ;  /* 0x009896800000895d */ /* 0x004fea0003900000 */
[----:B------:R-:W2:Y:S02]  /*9840*/  @!P0 SYNCS.PHASECHK.TRANS64 P0, [R0+URZ+0x100], R5 ;  /* 0x00010005000085a7 */ /* 0x000ea400080010ff */
[----:B--2---:R-:W-:Y:S05]  /*9850*/  @!P0 BRA `(.L_x_172) ;  /* 0xfffffffc00f08947 */ /* 0x004fea000383ffff */
[----:B------:R-:W-:Y:S05]  /*9860*/  BRA `(.L_x_173) ;  /* 0xffffffac007c7947 */ /* 0x000fea000383ffff */
.L_x_84:
[----:B------:R-:W-:Y:S07]  /*9870*/  MOV R0, UR7 ;  /* 0x0000000700007c02 */ /* 0x000fee0008000f00 */
.L_x_174:
[----:B-1----:R1:W2:Y:S02]  /*9880*/  SYNCS.PHASECHK.TRANS64.TRYWAIT P0, [R0+URZ], R5 ;  /* 0x00000005000075a7 */ /* 0x0022a400080011ff */
[----:B--2---:R-:W-:Y:S05]  /*9890*/  @!P0 NANOSLEEP.SYNCS 0x989680 ;  /* 0x009896800000895d */ /* 0x004fea0003900000 */
[----:B------:R-:W2:Y:S02]  /*98a0*/  @!P0 SYNCS.PHASECHK.TRANS64 P0, [R0+URZ], R5 ;  /* 0x00000005000085a7 */ /* 0x000ea400080010ff */
[----:B--2---:R-:W-:Y:S05]  /*98b0*/  @!P0 BRA `(.L_x_174) ;  /* 0xfffffffc00f08947 */ /* 0x004fea000383ffff */
[----:B------:R-:W-:Y:S05]  /*98c0*/  BRA `(.L_x_83) ;  /* 0xffffffac00ec7947 */ /* 0x000fea000383ffff */
.L_x_88:
[----:B-1----:R-:W-:-:S07]  /*98d0*/  MOV R0, UR4 ;  /* 0x0000000400007c02 */ /* 0x002fce0008000f00 */
.L_x_175:
[----:B-1----:R1:W2:Y:S02]  /*98e0*/  SYNCS.PHASECHK.TRANS64.TRYWAIT P0, [R0+URZ], R3 ;  /* 0x00000003000075a7 */ /* 0x0022a400080011ff */
[----:B--2---:R-:W-:Y:S05]  /*98f0*/  @!P0 NANOSLEEP.SYNCS 0x989680 ;  /* 0x009896800000895d */ /* 0x004fea0003900000 */
[----:B------:R-:W2:Y:S02]  /*9900*/  @!P0 SYNCS.PHASECHK.TRANS64 P0, [R0+URZ], R3 ;  /* 0x00000003000085a7 */ /* 0x000ea400080010ff */
[----:B--2---:R-:W-:Y:S05]  /*9910*/  @!P0 BRA `(.L_x_175) ;  /* 0xfffffffc00f08947 */ /* 0x004fea000383ffff */
[----:B------:R-:W-:Y:S05]  /*9920*/  BRA `(.L_x_176) ;  /* 0xffffffb4001c7947 */ /* 0x000fea000383ffff */
.L_x_91:
[----:B------:R-:W-:-:S07]  /*9930*/  MOV R0, UR34 ;  /* 0x0000002200007c02 */ /* 0x000fce0008000f00 */
.L_x_177:
[----:B-1----:R1:W2:Y:S02]  /*9940*/  SYNCS.PHASECHK.TRANS64.TRYWAIT P1, [R0+URZ+0x130], R3 ;  /* 0x00013003000075a7 */ /* 0x0022a400080211ff */
[----:B--2---:R-:W-:Y:S05]  /*9950*/  @!P1 NANOSLEEP.SYNCS 0x989680 ;  /* 0x009896800000995d */ /* 0x004fea0003900000 */
[----:B------:R-:W2:Y:S02]  /*9960*/  @!P1 SYNCS.PHASECHK.TRANS64 P1, [R0+URZ+0x130], R3 ;  /* 0x00013003000095a7 */ /* 0x000ea400080210ff */
[----:B--2---:R-:W-:Y:S05]  /*9970*/  @!P1 BRA `(.L_x_177) ;  /* 0xfffffffc00f09947 */ /* 0x004fea000383ffff */
[----:B------:R-:W-:Y:S05]  /*9980*/  BRA `(.L_x_178) ;  /* 0xffffffb400687947 */ /* 0x000fea000383ffff */
.L_x_96:
[----:B--2---:R2:W3:Y:S02]  /*9990*/  SYNCS.PHASECHK.TRANS64.TRYWAIT P0, [R8+URZ+0xd0], R5 ;  /* 0x0000d005080075a7 */ /* 0x0044e400080011ff */
[----:B---3--:R-:W-:Y:S05]  /*99a0*/  @!P0 NANOSLEEP.SYNCS 0x989680 ;  /* 0x009896800000895d */ /* 0x008fea0003900000 */
[----:B------:R-:W3:Y:S02]  /*99b0*/  @!P0 SYNCS.PHASECHK.TRANS64 P0, [R8+URZ+0xd0], R5 ;  /* 0x0000d005080085a7 */ /* 0x000ee400080010ff */
[----:B---3--:R-:W-:Y:S05]  /*99c0*/  @!P0 BRA `(.L_x_96) ;  /* 0xfffffffc00f08947 */ /* 0x008fea000383ffff */
[----:B------:R-:W-:Y:S05]  /*99d0*/  BRA `(.L_x_179) ;  /* 0xffffffb800907947 */ /* 0x000fea000383ffff */
.L_x_99:
[----:B------:R-:W-:Y:S07]  /*99e0*/  MOV R0, UR24 ;  /* 0x0000001800007c02 */ /* 0x000fee0008000f00 */
.L_x_180:
[----:B--2---:R2:W3:Y:S02]  /*99f0*/  SYNCS.PHASECHK.TRANS64.TRYWAIT P1, [R0+URZ+0xc8], R5 ;  /* 0x0000c805000075a7 */ /* 0x0044e400080211ff */
[----:B---3--:R-:W-:Y:S05]  /*9a00*/  @!P1 NANOSLEEP.SYNCS 0x989680 ;  /* 0x009896800000995d */ /* 0x008fea0003900000 */
[----:B------:R-:W3:Y:S02]  /*9a10*/  @!P1 SYNCS.PHASECHK.TRANS64 P1, [R0+URZ+0xc8], R5 ;  /* 0x0000c805000095a7 */ /* 0x000ee400080210ff */
[----:B---3--:R-:W-:Y:S05]  /*9a20*/  @!P1 BRA `(.L_x_180) ;  /* 0xfffffffc00f09947 */ /* 0x008fea000383ffff */
[----:B------:R-:W-:Y:S05]  /*9a30*/  BRA `(.L_x_98) ;  /* 0xffffffc000087947 */ /* 0x000fea000383ffff */
.L_x_102:
[----:B------:R-:W-:Y:S07]  /*9a40*/  MOV R0, UR4 ;  /* 0x0000000400007c02 */ /* 0x000fee0008000f00 */
.L_x_181:
[----:B--2---:R2:W3:Y:S02]  /*9a50*/  SYNCS.PHASECHK.TRANS64.TRYWAIT P0, [R0+URZ+0xa8], R5 ;  /* 0x0000a805000075a7 */ /* 0x0044e400080011ff */
[----:B---3--:R-:W-:Y:S05]  /*9a60*/  @!P0 NANOSLEEP.SYNCS 0x989680 ;  /* 0x009896800000895d */ /* 0x008fea0003900000 */
[----:B------:R-:W3:Y:S02]  /*9a70*/  @!P0 SYNCS.PHASECHK.TRANS64 P0, [R0+URZ+0xa8], R5 ;  /* 0x0000a805000085a7 */ /* 0x000ee400080010ff */
[----:B---3--:R-:W-:Y:S05]  /*9a80*/  @!P0 BRA `(.L_x_181) ;  /* 0xfffffffc00f08947 */ /* 0x008fea000383ffff */
[----:B------:R-:W-:Y:S05]  /*9a90*/  BRA `(.L_x_182) ;  /* 0xffffffc000647947 */ /* 0x000fea000383ffff */
.L_x_103:
[----:B------:R-:W-:Y:S07]  /*9aa0*/  MOV R5, UR5 ;  /* 0x0000000500057c02 */ /* 0x000fee0008000f00 */
.L_x_183:
[----:B--2---:R2:W3:Y:S02]  /*9ab0*/  SYNCS.PHASECHK.TRANS64.TRYWAIT P0, [R5+URZ+0xa8], R0 ;  /* 0x0000a800050075a7 */ /* 0x0044e400080011ff */
[----:B---3--:R-:W-:Y:S05]  /*9ac0*/  @!P0 NANOSLEEP.SYNCS 0x989680 ;  /* 0x009896800000895d */ /* 0x008fea0003900000 */
[----:B------:R-:W3:Y:S02]  /*9ad0*/  @!P0 SYNCS.PHASECHK.TRANS64 P0, [R5+URZ+0xa8], R0 ;  /* 0x0000a800050085a7 */ /* 0x000ee400080010ff */
[----:B---3--:R-:W-:Y:S05]  /*9ae0*/  @!P0 BRA `(.L_x_183) ;  /* 0xfffffffc00f08947 */ /* 0x008fea000383ffff */
[----:B------:R-:W-:Y:S05]  /*9af0*/  BRA `(.L_x_184) ;  /* 0xffffffc000cc7947 */ /* 0x000fea000383ffff */
.L_x_105:
[----:B------:R-:W-:-:S07]  /*9b00*/  MOV R0, UR4 ;  /* 0x0000000400007c02 */ /* 0x000fce0008000f00 */
.L_x_185:
[----:B--2---:R2:W3:Y:S02]  /*9b10*/  SYNCS.PHASECHK.TRANS64.TRYWAIT P0, [R0+URZ], R3 ;  /* 0x00000003000075a7 */ /* 0x0044e400080011ff */
[----:B---3--:R-:W-:Y:S05]  /*9b20*/  @!P0 NANOSLEEP.SYNCS 0x989680 ;  /* 0x009896800000895d */ /* 0x008fea0003900000 */
[----:B------:R-:W3:Y:S02]  /*9b30*/  @!P0 SYNCS.PHASECHK.TRANS64 P0, [R0+URZ], R3 ;  /* 0x00000003000085a7 */ /* 0x000ee400080010ff */
[----:B---3--:R-:W-:Y:S05]  /*9b40*/  @!P0 BRA `(.L_x_185) ;  /* 0xfffffffc00f08947 */ /* 0x008fea000383ffff */
[----:B------:R-:W-:Y:S05]  /*9b50*/  BRA `(.L_x_186) ;  /* 0xffffffc400607947 */ /* 0x000fea000383ffff */
.L_x_106:
[----:B------:R-:W-:-:S07]  /*9b60*/  MOV R0, UR5 ;  /* 0x0000000500007c02 */ /* 0x000fce0008000f00 */
.L_x_187:
[----:B--2---:R2:W3:Y:S02]  /*9b70*/  SYNCS.PHASECHK.TRANS64.TRYWAIT P0, [R0+URZ], R3 ;  /* 0x00000003000075a7 */ /* 0x0044e400080011ff */
[----:B---3--:R-:W-:Y:S05]  /*9b80*/  @!P0 NANOSLEEP.SYNCS 0x989680 ;  /* 0x009896800000895d */ /* 0x008fea0003900000 */
[----:B------:R-:W3:Y:S02]  /*9b90*/  @!P0 SYNCS.PHASECHK.TRANS64 P0, [R0+URZ], R3 ;  /* 0x00000003000085a7 */ /* 0x000ee400080010ff */
[----:B---3--:R-:W-:Y:S05]  /*9ba0*/  @!P0 BRA `(.L_x_187) ;  /* 0xfffffffc00f08947 */ /* 0x008fea000383ffff */
[----:B------:R-:W-:Y:S05]  /*9bb0*/  BRA `(.L_x_188) ;  /* 0xffffffc4006c7947 */ /* 0x000fea000383ffff */
.L_x_108:
[----:B-1----:R1:W2:Y:S02]  /*9bc0*/  SYNCS.PHASECHK.TRANS64.TRYWAIT P0, [R0+URZ+0xd0], R3 ;  /* 0x0000d003000075a7 */ /* 0x0022a400080011ff */
[----:B--2---:R-:W-:Y:S05]  /*9bd0*/  @!P0 NANOSLEEP.SYNCS 0x989680 ;  /* 0x009896800000895d */ /* 0x004fea0003900000 */
[----:B------:R-:W2:Y:S02]  /*9be0*/  @!P0 SYNCS.PHASECHK.TRANS64 P0, [R0+URZ+0xd0], R3 ;  /* 0x0000d003000085a7 */ /* 0x000ea400080010ff */
[----:B--2---:R-:W-:Y:S05]  /*9bf0*/  @!P0 BRA `(.L_x_108) ;  /* 0xfffffffc00f08947 */ /* 0x004fea000383ffff */
[----:B------:R-:W-:Y:S05]  /*9c00*/  BRA `(.L_x_189) ;  /* 0xffffffc800507947 */ /* 0x000fea000383ffff */
.L_x_118:
[----:B-1----:R1:W3:Y:S02]  /*9c10*/  SYNCS.PHASECHK.TRANS64.TRYWAIT P1, [R0+URZ+0x90], R3 ;  /* 0x00009003000075a7 */ /* 0x0022e400080211ff */
[----:B---3--:R-:W-:Y:S05]  /*9c20*/  @!P1 NANOSLEEP.SYNCS 0x989680 ;  /* 0x009896800000995d */ /* 0x008fea0003900000 */
[----:B------:R-:W3:Y:S02]  /*9c30*/  @!P1 SYNCS.PHASECHK.TRANS64 P1, [R0+URZ+0x90], R3 ;  /* 0x00009003000095a7 */ /* 0x000ee400080210ff */
[----:B---3--:R-:W-:Y:S05]  /*9c40*/  @!P1 BRA `(.L_x_118) ;  /* 0xfffffffc00f09947 */ /* 0x008fea000383ffff */
[----:B------:R-:W-:Y:S05]  /*9c50*/  BRA `(.L_x_117) ;  /* 0xffffffd400f07947 */ /* 0x000fea000383ffff */
.L_x_120:
[----:B-1----:R1:W4:Y:S02]  /*9c60*/  SYNCS.PHASECHK.TRANS64.TRYWAIT P0, [R89+URZ+0xf0], R2 ;  /* 0x0000f002590075a7 */ /* 0x00232400080011ff */
[----:B----4-:R-:W-:Y:S05]  /*9c70*/  @!P0 NANOSLEEP.SYNCS 0x989680 ;  /* 0x009896800000895d */ /* 0x010fea0003900000 */
[----:B------:R-:W4:Y:S02]  /*9c80*/  @!P0 SYNCS.PHASECHK.TRANS64 P0, [R89+URZ+0xf0], R2 ;  /* 0x0000f002590085a7 */ /* 0x000f2400080010ff */
[----:B----4-:R-:W-:Y:S05]  /*9c90*/  @!P0 BRA `(.L_x_120) ;  /* 0xfffffffc00f08947 */ /* 0x010fea000383ffff */
[----:B------:R-:W-:Y:S05]  /*9ca0*/  BRA `(.L_x_119) ;  /* 0xffffffd800287947 */ /* 0x000fea000383ffff */
.L_x_131:
[----:B--2---:R2:W4:Y:S02]  /*9cb0*/  SYNCS.PHASECHK.TRANS64.TRYWAIT P0, [R2+URZ+0x90], R111 ;  /* 0x0000906f020075a7 */ /* 0x00452400080011ff */
[----:B----4-:R-:W-:Y:S05]  /*9cc0*/  @!P0 NANOSLEEP.SYNCS 0x989680 ;  /* 0x009896800000895d */ /* 0x010fea0003900000 */
[----:B------:R-:W4:Y:S02]  /*9cd0*/  @!P0 SYNCS.PHASECHK.TRANS64 P0, [R2+URZ+0x90], R111 ;  /* 0x0000906f020085a7 */ /* 0x000f2400080010ff */
[----:B----4-:R-:W-:Y:S05]  /*9ce0*/  @!P0 BRA `(.L_x_131) ;  /* 0xfffffffc00f08947 */ /* 0x010fea000383ffff */
[----:B------:R-:W-:Y:S05]  /*9cf0*/  BRA `(.L_x_130) ;  /* 0xffffffe400187947 */ /* 0x000fea000383ffff */
        .weak           $__internal_0_$__cuda_sm10x_tcgen05_guardrail_trap_col_being_dealloced_not_returned_by_alloc
        .type           $__internal_0_$__cuda_sm10x_tcgen05_guardrail_trap_col_being_dealloced_not_returned_by_alloc,@function
        .size           $__internal_0_$__cuda_sm10x_tcgen05_guardrail_trap_col_being_dealloced_not_returned_by_alloc,($__internal_1_$__cuda_sm10x_tcgen05_guardrail_trap_phase_invalid_during_alloc - $__internal_0_$__cuda_sm10x_tcgen05_guardrail_trap_col_being_dealloced_not_returned_by_alloc)
$__internal_0_$__cuda_sm10x_tcgen05_guardrail_trap_col_being_dealloced_not_returned_by_alloc:
[----:B------:R-:W-:Y:S05]  /*9d00*/  BPT.TRAP 0x1 ;  /* 0x000000040000795c */ /* 0x000fea0000300000 */
[----:B------:R-:W-:-:S04]  /*9d10*/  HFMA2 R3, -RZ, RZ, 0, 0 ;  /* 0x00000000ff037431 */ /* 0x000fc800000001ff */
[----:B------:R-:W-:Y:S05]  /*9d20*/  RET.REL.NODEC R2 `(_ZN7cutlass13device_kernelINS_4gemm6kernel13GemmUniversalIN4cute5tupleIJiiiiEEENS1_10collective13CollectiveMmaINS1_46MainloopSm100TmaUmmaWarpSpecializedBlockScaledILi9ELi2ELi2ENS5_IJNS4_1CILi2EEENSA_ILi1EEESC_EEEEENS5_IJNSA_ILi256EEENSA_ILi64EEESF_EEENS5_IJNS_12float_e2m1_tENS_13float_ue8m0_tEEEENS5_IJNS5_IJlSC_lEEENS4_6LayoutINS5_IJNS5_IJNS5_IJNSA_ILi32EEENSA_ILi4EEEEEEiEEESQ_NS5_IJSC_iEEEEEENS5_IJNS5_IJNS5_IJNSA_ILi16EEESO_EEEiEEENS5_IJNS5_IJNSA_ILi0EEESC_EEENSA_ILi512EEEEEENS5_IJSW_iEEEEEEEEEEESK_S13_NS4_8TiledMMAINS4_8MMA_AtomIJNS4_23SM100_MMA_MXF4_2x1SM_SSISI_SI_fSJ_Li256ELi64ELi32ELNS4_4UMMA5MajorE0ELS18_0ELNS17_7ScaleInE0ELS19_0EEEEEENSM_INS5_IJSC_SC_SC_EEENS5_IJSW_SW_SW_EEEEENS5_IJNS4_10UnderscoreES1F_S1F_EEEEENS5_IJNS4_18SM100_TMA_2SM_LOADES1I_EEENS5_IJNS4_14ComposedLayoutINS4_7SwizzleILi3ELi4ELi3EEENS4_18smem_ptr_flag_bitsILi4EEENSM_INS5_IJNSA_ILi8EEESF_EEENS5_IJSF_SC_EEEEEEENSM_INS5_IJNS5_IJNS5_IJSP_SC_EEENS5_IJSN_SB_EEEEEESC_NS5_IJSB_SB_EEEEEENS5_IJNS5_IJNS5_IJSU_SY_EEESX_EEESW_NS5_IJSB_SY_EEEEEEEEEEEvNS4_8identityENS5_IJS1I_NS4_28SM100_TMA_2SM_LOAD_MULTICASTEEEES24_vS25_EENS_8epilogue10collective18CollectiveEpilogueINS29_23Sm100TmaWarpSpecializedILi3ELi2ELi32ELb1ELb0EEEJNS5_IJNSA_ILi128EEESG_SF_EEENS5_IJNSM_IS2E_SC_EENSM_ISN_SC_EEEEENS_10bfloat16_tESL_S2J_SL_NS29_6fusion15FusionCallbacksIS2D_NS2K_17LinearCombinationIS2J_fS2J_fLNS_15FloatRoundStyleE2EEES2F_S2I_JEEENS4_5SM1004TMEM4LOAD26SM100_TMEM_LOAD_32dp32b32xENS4_13SM90_TMA_LOADENS1K_INS1L_ILi2ELi4ELi3EEENS1N_ILi16EEENSM_INS5_IJS1P_SN_EEENS5_IJSN_SC_EEEEEEENS4_39AutoVectorizingCopyWithAssumedAlignmentILi128EEENS4_14SM90_TMA_STOREES30_S32_S32_EEEvvEEEEvNT_6ParamsE) ;  /* 0xffffff6002b47950 */ /* 0x000fea0003c3ffff */
        .weak           $__internal_1_$__cuda_sm10x_tcgen05_guardrail_trap_phase_invalid_during_alloc
        .type           $__internal_1_$__cuda_sm10x_tcgen05_guardrail_trap_phase_invalid_during_alloc,@function
        .size           $__internal_1_$__cuda_sm10x_tcgen05_guardrail_trap_phase_invalid_during_alloc,($__internal_2_$__cuda_sm10x_tcgen05_guardrail_trap_unallocated_columns_being_dealloced - $__internal_1_$__cuda_sm10x_tcgen05_guardrail_trap_phase_invalid_during_alloc)
$__internal_1_$__cuda_sm10x_tcgen05_guardrail_trap_phase_invalid_during_alloc:
[----:B------:R-:W-:Y:S05]  /*9d30*/  BPT.TRAP 0x1 ;  /* 0x000000040000795c */ /* 0x000fea0000300000 */
[----:B------:R-:W-:-:S04]  /*9d40*/  MOV R5, 0x0 ;  /* 0x0000000000057802 */ /* 0x000fc80000000f00 */
[----:B------:R-:W-:Y:S05]  /*9d50*/  RET.REL.NODEC R4 `(_ZN7cutlass13device_kernelINS_4gemm6kernel13GemmUniversalIN4cute5tupleIJiiiiEEENS1_10collective13CollectiveMmaINS1_46MainloopSm100TmaUmmaWarpSpecializedBlockScaledILi9ELi2ELi2ENS5_IJNS4_1CILi2EEENSA_ILi1EEESC_EEEEENS5_IJNSA_ILi256EEENSA_ILi64EEESF_EEENS5_IJNS_12float_e2m1_tENS_13float_ue8m0_tEEEENS5_IJNS5_IJlSC_lEEENS4_6LayoutINS5_IJNS5_IJNS5_IJNSA_ILi32EEENSA_ILi4EEEEEEiEEESQ_NS5_IJSC_iEEEEEENS5_IJNS5_IJNS5_IJNSA_ILi16EEESO_EEEiEEENS5_IJNS5_IJNSA_ILi0EEESC_EEENSA_ILi512EEEEEENS5_IJSW_iEEEEEEEEEEESK_S13_NS4_8TiledMMAINS4_8MMA_AtomIJNS4_23SM100_MMA_MXF4_2x1SM_SSISI_SI_fSJ_Li256ELi64ELi32ELNS4_4UMMA5MajorE0ELS18_0ELNS17_7ScaleInE0ELS19_0EEEEEENSM_INS5_IJSC_SC_SC_EEENS5_IJSW_SW_SW_EEEEENS5_IJNS4_10UnderscoreES1F_S1F_EEEEENS5_IJNS4_18SM100_TMA_2SM_LOADES1I_EEENS5_IJNS4_14ComposedLayoutINS4_7SwizzleILi3ELi4ELi3EEENS4_18smem_ptr_flag_bitsILi4EEENSM_INS5_IJNSA_ILi8EEESF_EEENS5_IJSF_SC_EEEEEEENSM_INS5_IJNS5_IJNS5_IJSP_SC_EEENS5_IJSN_SB_EEEEEESC_NS5_IJSB_SB_EEEEEENS5_IJNS5_IJNS5_IJSU_SY_EEESX_EEESW_NS5_IJSB_SY_EEEEEEEEEEEvNS4_8identityENS5_IJS1I_NS4_28SM100_TMA_2SM_LOAD_MULTICASTEEEES24_vS25_EENS_8epilogue10collective18CollectiveEpilogueINS29_23Sm100TmaWarpSpecializedILi3ELi2ELi32ELb1ELb0EEEJNS5_IJNSA_ILi128EEESG_SF_EEENS5_IJNSM_IS2E_SC_EENSM_ISN_SC_EEEEENS_10bfloat16_tESL_S2J_SL_NS29_6fusion15FusionCallbacksIS2D_NS2K_17LinearCombinationIS2J_fS2J_fLNS_15FloatRoundStyleE2EEES2F_S2I_JEEENS4_5SM1004TMEM4LOAD26SM100_TMEM_LOAD_32dp32b32xENS4_13SM90_TMA_LOADENS1K_INS1L_ILi2ELi4ELi3EEENS1N_ILi16EEENSM_INS5_IJS1P_SN_EEENS5_IJSN_SC_EEEEEEENS4_39AutoVectorizingCopyWithAssumedAlignmentILi128EEENS4_14SM90_TMA_STOREES30_S32_S32_EEEvvEEEEvNT_6ParamsE) ;  /* 0xffffff6004a87950 */ /* 0x000fea0003c3ffff */
        .weak           $__internal_2_$__cuda_sm10x_tcgen05_guardrail_trap_unallocated_columns_being_dealloced
        .type           $__internal_2_$__cuda_sm10x_tcgen05_guardrail_trap_unallocated_columns_being_dealloced,@function
        .size           $__internal_2_$__cuda_sm10x_tcgen05_guardrail_trap_unallocated_columns_being_dealloced,(.L_x_191 - $__internal_2_$__cuda_sm10x_tcgen05_guardrail_trap_unallocated_columns_being_dealloced)
$__internal_2_$__cuda_sm10x_tcgen05_guardrail_trap_unallocated_columns_being_dealloced:
[----:B------:R-:W-:Y:S05]  /*9d60*/  BPT.TRAP 0x1 ;  /* 0x000000040000795c */ /* 0x000fea0000300000 */
[----:B------:R-:W-:-:S04]  /*9d70*/  HFMA2 R3, -RZ, RZ, 0, 0 ;  /* 0x00000000ff037431 */ /* 0x000fc800000001ff */
[----:B------:R-:W-:Y:S05]  /*9d80*/  RET.REL.NODEC R2 `(_ZN7cutlass13device_kernelINS_4gemm6kernel13GemmUniversalIN4cute5tupleIJiiiiEEENS1_10collective13CollectiveMmaINS1_46MainloopSm100TmaUmmaWarpSpecializedBlockScaledILi9ELi2ELi2ENS5_IJNS4_1CILi2EEENSA_ILi1EEESC_EEEEENS5_IJNSA_ILi256EEENSA_ILi64EEESF_EEENS5_IJNS_12float_e2m1_tENS_13float_ue8m0_tEEEENS5_IJNS5_IJlSC_lEEENS4_6LayoutINS5_IJNS5_IJNS5_IJNSA_ILi32EEENSA_ILi4EEEEEEiEEESQ_NS5_IJSC_iEEEEEENS5_IJNS5_IJNS5_IJNSA_ILi16EEESO_EEEiEEENS5_IJNS5_IJNSA_ILi0EEESC_EEENSA_ILi512EEEEEENS5_IJSW_iEEEEEEEEEEESK_S13_NS4_8TiledMMAINS4_8MMA_AtomIJNS4_23SM100_MMA_MXF4_2x1SM_SSISI_SI_fSJ_Li256ELi64ELi32ELNS4_4UMMA5MajorE0ELS18_0ELNS17_7ScaleInE0ELS19_0EEEEEENSM_INS5_IJSC_SC_SC_EEENS5_IJSW_SW_SW_EEEEENS5_IJNS4_10UnderscoreES1F_S1F_EEEEENS5_IJNS4_18SM100_TMA_2SM_LOADES1I_EEENS5_IJNS4_14ComposedLayoutINS4_7SwizzleILi3ELi4ELi3EEENS4_18smem_ptr_flag_bitsILi4EEENSM_INS5_IJNSA_ILi8EEESF_EEENS5_IJSF_SC_EEEEEEENSM_INS5_IJNS5_IJNS5_IJSP_SC_EEENS5_IJSN_SB_EEEEEESC_NS5_IJSB_SB_EEEEEENS5_IJNS5_IJNS5_IJSU_SY_EEESX_EEESW_NS5_IJSB_SY_EEEEEEEEEEEvNS4_8identityENS5_IJS1I_NS4_28SM100_TMA_2SM_LOAD_MULTICASTEEEES24_vS25_EENS_8epilogue10collective18CollectiveEpilogueINS29_23Sm100TmaWarpSpecializedILi3ELi2ELi32ELb1ELb0EEEJNS5_IJNSA_ILi128EEESG_SF_EEENS5_IJNSM_IS2E_SC_EENSM_ISN_SC_EEEEENS_10bfloat16_tESL_S2J_SL_NS29_6fusion15FusionCallbacksIS2D_NS2K_17LinearCombinationIS2J_fS2J_fLNS_15FloatRoundStyleE2EEES2F_S2I_JEEENS4_5SM1004TMEM4LOAD26SM100_TMEM_LOAD_32dp32b32xENS4_13SM90_TMA_LOADENS1K_INS1L_ILi2ELi4ELi3EEENS1N_ILi16EEENSM_INS5_IJS1P_SN_EEENS5_IJSN_SC_EEEEEEENS4_39AutoVectorizingCopyWithAssumedAlignmentILi128EEENS4_14SM90_TMA_STOREES30_S32_S32_EEEvvEEEEvNT_6ParamsE) ;  /* 0xffffff60029c7950 */ /* 0x000fea0003c3ffff */
.L_x_190:
[----:B------:R-:W-:-:S00]  /*9d90*/  BRA `(.L_x_190) ;  /* 0xfffffffc00fc7947 */ /* 0x000fc0000383ffff */
[----:B------:R-:W-:-:S00]  /*9da0*/  NOP ;  /* 0x0000000000007918 */ /* 0x000fc00000000000 */
        /* <DEDUP_REMOVED lines=13> */
.L_x_191:


//--------------------- .nv.global.init           --------------------------
	.section	.nv.global.init,"aw",@progbits
.nv.global.init:
	.type		$str$29,@object
	.size		$str$29,($str$30 - $str$29)
$str$29:
        /*0000*/ 	.byte	0x28, 0x61, 0x64, 0x64, 0x72, 0x65, 0x73, 0x73, 0x20, 0x26, 0x20, 0x6d, 0x61, 0x73, 0x6b, 0x29
        /*0010*/ 	.byte	0x20, 0x3d, 0x3d, 0x20, 0x30, 0x00
	.type		$str$30,@object
	.size		$str$30,($str$26 - $str$30)
$str$30:
        /*0016*/ 	.byte	0x2f, 0x74, 0x6d, 0x70, 0x2f, 0x63, 0x75, 0x74, 0x6c, 0x61, 0x73, 0x73, 0x5f, 0x73, 0x77, 0x65
        /*0026*/ 	.byte	0x65, 0x70, 0x5f, 0x73, 0x72, 0x63, 0x2f, 0x69, 0x6e, 0x63, 0x6c, 0x75, 0x64, 0x65, 0x2f, 0x63
        /*0036*/ 	.byte	0x75, 0x74, 0x65, 0x2f, 0x70, 0x6f, 0x69, 0x6e, 0x74, 0x65, 0x72, 0x5f, 0x66, 0x6c, 0x61, 0x67
        /*0046*/ 	.byte	0x67, 0x65, 0x64, 0x2e, 0x68, 0x70, 0x70, 0x00
	.type		$str$26,@object
	.size		$str$26,($str$25 - $str$26)
$str$26:
        /*004e*/ 	.byte	0x2f, 0x74, 0x6d, 0x70, 0x2f, 0x63, 0x75, 0x74, 0x6c, 0x61, 0x73, 0x73, 0x5f, 0x73, 0x77, 0x65
        /*005e*/ 	.byte	0x65, 0x70, 0x5f, 0x73, 0x72, 0x63, 0x2f, 0x69, 0x6e, 0x63, 0x6c, 0x75, 0x64, 0x65, 0x2f, 0x63
        /*006e*/ 	.byte	0x75, 0x74, 0x65, 0x2f, 0x61, 0x74, 0x6f, 0x6d, 0x2f, 0x63, 0x6f, 0x70, 0x79, 0x5f, 0x74, 0x72
        /*007e*/ 	.byte	0x61, 0x69, 0x74, 0x73, 0x5f, 0x73, 0x6d, 0x31, 0x30, 0x30, 0x2e, 0x68, 0x70, 0x70, 0x00
	.type		$str$25,@object
	.size		$str$25,(__unnamed_1 - $str$25)
$str$25:
        /*008d*/ 	.byte	0x28, 0x28, 0x75, 0x69, 0x6e, 0x74, 0x33, 0x32, 0x5f, 0x74, 0x28, 0x74, 0x68, 0x72, 0x65, 0x61
        /*009d*/ 	.byte	0x64, 0x49, 0x64, 0x78, 0x2e, 0x78, 0x29, 0x20, 0x2f, 0x20, 0x33, 0x32, 0x29, 0x20, 0x25, 0x20
        /*00ad*/ 	.byte	0x34, 0x29, 0x20, 0x3d, 0x3d, 0x20, 0x28, 0x28, 0x28, 0x74, 0x6d, 0x65, 0x6d, 0x5f, 0x61, 0x64
        /*00bd*/ 	.byte	0x64, 0x72, 0x20, 0x3e, 0x3e, 0x20, 0x31, 0x36, 0x29, 0x20, 0x2f, 0x20, 0x33, 0x32, 0x29, 0x20
        /*00cd*/ 	.byte	0x25, 0x20, 0x34, 0x29, 0x00
	.type		__unnamed_1,@object
	.size		__unnamed_1,(__unnamed_2 - __unnamed_1)
__unnamed_1:
        /*00d2*/ 	.byte	0x61, 0x75, 0x74, 0x6f, 0x20, 0x63, 0x75, 0x74, 0x65, 0x3a, 0x3a, 0x61, 0x73, 0x5f, 0x70, 0x6f
        /* <DEDUP_REMOVED lines=24> */
        /*0262*/ 	.byte	0x34, 0x30, 0x39, 0x36, 0x3e, 0x3e, 0x3e, 0x3e, 0x5d, 0x00
	.type		__unnamed_2,@object
	.size		__unnamed_2,(.L_2 - __unnamed_2)
__unnamed_2:
        /* <DEDUP_REMOVED lines=42> */
        /*050c*/ 	.byte	0x3e, 0x3e, 0x5d, 0x00
.L_2:


//--------------------- .nv.shared._ZN7cutlass13device_kernelINS_4gemm6kernel13GemmUniversalIN4cute5tupleIJiiiiEEENS1_10collective13CollectiveMmaINS1_46MainloopSm100TmaUmmaWarpSpecializedBlockScaledILi9ELi2ELi2ENS5_IJNS4_1CILi2EEENSA_ILi1EEESC_EEEEENS5_IJNSA_ILi256EEENSA_ILi64EEESF_EEENS5_IJNS_12float_e2m1_tENS_13float_ue8m0_tEEEENS5_IJNS5_IJlSC_lEEENS4_6LayoutINS5_IJNS5_IJNS5_IJNSA_ILi32EEENSA_ILi4EEEEEEiEEESQ_NS5_IJSC_iEEEEEENS5_IJNS5_IJNS5_IJNSA_ILi16EEESO_EEEiEEENS5_IJNS5_IJNSA_ILi0EEESC_EEENSA_ILi512EEEEEENS5_IJSW_iEEEEEEEEEEESK_S13_NS4_8TiledMMAINS4_8MMA_AtomIJNS4_23SM100_MMA_MXF4_2x1SM_SSISI_SI_fSJ_Li256ELi64ELi32ELNS4_4UMMA5MajorE0ELS18_0ELNS17_7ScaleInE0ELS19_0EEEEEENSM_INS5_IJSC_SC_SC_EEENS5_IJSW_SW_SW_EEEEENS5_IJNS4_10UnderscoreES1F_S1F_EEEEENS5_IJNS4_18SM100_TMA_2SM_LOADES1I_EEENS5_IJNS4_14ComposedLayoutINS4_7SwizzleILi3ELi4ELi3EEENS4_18smem_ptr_flag_bitsILi4EEENSM_INS5_IJNSA_ILi8EEESF_EEENS5_IJSF_SC_EEEEEEENSM_INS5_IJNS5_IJNS5_IJSP_SC_EEENS5_IJSN_SB_EEEEEESC_NS5_IJSB_SB_EEEEEENS5_IJNS5_IJNS5_IJSU_SY_EEESX_EEESW_NS5_IJSB_SY_EEEEEEEEEEEvNS4_8identityENS5_IJS1I_NS4_28SM100_TMA_2SM_LOAD_MULTICASTEEEES24_vS25_EENS_8epilogue10collective18CollectiveEpilogueINS29_23Sm100TmaWarpSpecializedILi3ELi2ELi32ELb1ELb0EEEJNS5_IJNSA_ILi128EEESG_SF_EEENS5_IJNSM_IS2E_SC_EENSM_ISN_SC_EEEEENS_10bfloat16_tESL_S2J_SL_NS29_6fusion15FusionCallbacksIS2D_NS2K_17LinearCombinationIS2J_fS2J_fLNS_15FloatRoundStyleE2EEES2F_S2I_JEEENS4_5SM1004TMEM4LOAD26SM100_TMEM_LOAD_32dp32b32xENS4_13SM90_TMA_LOADENS1K_INS1L_ILi2ELi4ELi3EEENS1N_ILi16EEENSM_INS5_IJS1P_SN_EEENS5_IJSN_SC_EEEEEEENS4_39AutoVectorizingCopyWithAssumedAlignmentILi128EEENS4_14SM90_TMA_STOREES30_S32_S32_EEEvvEEEEvNT_6ParamsE --------------------------
	.section	.nv.shared._ZN7cutlass13device_kernelINS_4gemm6kernel13GemmUniversalIN4cute5tupleIJiiiiEEENS1_10collective13CollectiveMmaINS1_46MainloopSm100TmaUmmaWarpSpecializedBlockScaledILi9ELi2ELi2ENS5_IJNS4_1CILi2EEENSA_ILi1EEESC_EEEEENS5_IJNSA_ILi256EEENSA_ILi64EEESF_EEENS5_IJNS_12float_e2m1_tENS_13float_ue8m0_tEEEENS5_IJNS5_IJlSC_lEEENS4_6LayoutINS5_IJNS5_IJNS5_IJNSA_ILi32EEENSA_ILi4EEEEEEiEEESQ_NS5_IJSC_iEEEEEENS5_IJNS5_IJNS5_IJNSA_ILi16EEESO_EEEiEEENS5_IJNS5_IJNSA_ILi0EEESC_EEENSA_ILi512EEEEEENS5_IJSW_iEEEEEEEEEEESK_S13_NS4_8TiledMMAINS4_8MMA_AtomIJNS4_23SM100_MMA_MXF4_2x1SM_SSISI_SI_fSJ_Li256ELi64ELi32ELNS4_4UMMA5MajorE0ELS18_0ELNS17_7ScaleInE0ELS19_0EEEEEENSM_INS5_IJSC_SC_SC_EEENS5_IJSW_SW_SW_EEEEENS5_IJNS4_10UnderscoreES1F_S1F_EEEEENS5_IJNS4_18SM100_TMA_2SM_LOADES1I_EEENS5_IJNS4_14ComposedLayoutINS4_7SwizzleILi3ELi4ELi3EEENS4_18smem_ptr_flag_bitsILi4EEENSM_INS5_IJNSA_ILi8EEESF_EEENS5_IJSF_SC_EEEEEEENSM_INS5_IJNS5_IJNS5_IJSP_SC_EEENS5_IJSN_SB_EEEEEESC_NS5_IJSB_SB_EEEEEENS5_IJNS5_IJNS5_IJSU_SY_EEESX_EEESW_NS5_IJSB_SY_EEEEEEEEEEEvNS4_8identityENS5_IJS1I_NS4_28SM100_TMA_2SM_LOAD_MULTICASTEEEES24_vS25_EENS_8epilogue10collective18CollectiveEpilogueINS29_23Sm100TmaWarpSpecializedILi3ELi2ELi32ELb1ELb0EEEJNS5_IJNSA_ILi128EEESG_SF_EEENS5_IJNSM_IS2E_SC_EENSM_ISN_SC_EEEEENS_10bfloat16_tESL_S2J_SL_NS29_6fusion15FusionCallbacksIS2D_NS2K_17LinearCombinationIS2J_fS2J_fLNS_15FloatRoundStyleE2EEES2F_S2I_JEEENS4_5SM1004TMEM4LOAD26SM100_TMEM_LOAD_32dp32b32xENS4_13SM90_TMA_LOADENS1K_INS1L_ILi2ELi4ELi3EEENS1N_ILi16EEENSM_INS5_IJS1P_SN_EEENS5_IJSN_SC_EEEEEEENS4_39AutoVectorizingCopyWithAssumedAlignmentILi128EEENS4_14SM90_TMA_STOREES30_S32_S32_EEEvvEEEEvNT_6ParamsE,"aw",@nobits
	.sectionflags	@""
	.align	16
	.zero		1024


//--------------------- .nv.shared.reserved.0     --------------------------
	.section	.nv.shared.reserved.0,"aw",@nobits
	.weak		__nv_reservedSMEM_offset_0_alias
	.size		__nv_reservedSMEM_offset_0_alias, 0, 64
	.other		__nv_reservedSMEM_offset_0_alias,@"STO_CUDA_RESERVED_SHARED STV_DEFAULT"
__nv_reservedSMEM_offset_0_alias:
	.zero		0
.nv.shared.reserved.0:
	.zero		64
	.weak		__nv_reservedSMEM_tcgen05_partition
	.type		__nv_reservedSMEM_tcgen05_partition,@object
	.size		__nv_reservedSMEM_tcgen05_partition,(.L_0 - __nv_reservedSMEM_tcgen05_partition)
__nv_reservedSMEM_tcgen05_partition:
	.zero		32
.L_0:


//--------------------- .nv.global                --------------------------
	.section	.nv.global,"aw",@nobits
.nv.global:
	.type		_ZN40_INTERNAL_0480cef6_4_k_cu_d7181bef_315504cute1_E,@object
	.size		_ZN40_INTERNAL_0480cef6_4_k_cu_d7181bef_315504cute1_E,(_ZN40_INTERNAL_0480cef6_4_k_cu_d7181bef_315504cuda3std3__45__cpo6cbeginE - _ZN40_INTERNAL_0480cef6_4_k_cu_d7181bef_315504cute1_E)
_ZN40_INTERNAL_0480cef6_4_k_cu_d7181bef_315504cute1_E:
	.zero		1
	.type		_ZN40_INTERNAL_0480cef6_4_k_cu_d7181bef_315504cuda3std3__45__cpo6cbeginE,@object
	.size		_ZN40_INTERNAL_0480cef6_4_k_cu_d7181bef_315504cuda3std3__45__cpo6cbeginE,(_ZN40_INTERNAL_0480cef6_4_k_cu_d7181bef_315504cuda3std3__48in_placeE - _ZN40_INTERNAL_0480cef6_4_k_cu_d7181bef_315504cuda3std3__45__cpo6cbeginE)
_ZN40_INTERNAL_0480cef6_4_k_cu_d7181bef_315504cuda3std3__45__cpo6cbeginE:
	.zero		1
	.type		_ZN40_INTERNAL_0480cef6_4_k_cu_d7181bef_315504cuda3std3__48in_placeE,@object
	.size		_ZN40_INTERNAL_0480cef6_4_k_cu_d7181bef_315504cuda3std3__48in_placeE,(_ZN40_INTERNAL_0480cef6_4_k_cu_d7181bef_315504cuda3std6ranges3__45__cpo9iter_moveE - _ZN40_INTERNAL_0480cef6_4_k_cu_d7181bef_315504cuda3std3__48in_placeE)
_ZN40_INTERNAL_0480cef6_4_k_cu_d7181bef_315504cuda3std3__48in_placeE:
	.zero		1
	.type		_ZN40_INTERNAL_0480cef6_4_k_cu_d7181bef_315504cuda3std6ranges3__45__cpo9iter_moveE,@object
	.size		_ZN40_INTERNAL_0480cef6_4_k_cu_d7181bef_315504cuda3std6ranges3__45__cpo9iter_moveE,(_ZN40_INTERNAL_0480cef6_4_k_cu_d7181bef_315504cuda3std3__45__cpo5beginE - _ZN40_INTERNAL_0480cef6_4_k_cu_d7181bef_315504cuda3std6ranges3__45__cpo9iter_moveE)
_ZN40_INTERNAL_0480cef6_4_k_cu_d7181bef_315504cuda3std6ranges3__45__cpo9iter_moveE:
	.zero		1
	.type		_ZN40_INTERNAL_0480cef6_4_k_cu_d7181bef_315504cuda3std3__45__cpo5beginE,@object
	.size		_ZN40_INTERNAL_0480cef6_4_k_cu_d7181bef_315504cuda3std3__45__cpo5beginE,(_ZN40_INTERNAL_0480cef6_4_k_cu_d7181bef_315504cuda3std3__442_GLOBAL__N__0480cef6_4_k_cu_d7181bef_315506ignoreE - _ZN40_INTERNAL_0480cef6_4_k_cu_d7181bef_315504cuda3std3__45__cpo5beginE)
_ZN40_INTERNAL_0480cef6_4_k_cu_d7181bef_315504cuda3std3__45__cpo5beginE:
	.zero		1
	.type		_ZN40_INTERNAL_0480cef6_4_k_cu_d7181bef_315504cuda3std3__442_GLOBAL__N__0480cef6_4_k_cu_d7181bef_315506ignoreE,@object
	.size		_ZN40_INTERNAL_0480cef6_4_k_cu_d7181bef_315504cuda3std3__442_GLOBAL__N__0480cef6_4_k_cu_d7181bef_315506ignoreE,(_ZN40_INTERNAL_0480cef6_4_k_cu_d7181bef_315504cute7productE - _ZN40_INTERNAL_0480cef6_4_k_cu_d7181bef_315504cuda3std3__442_GLOBAL__N__0480cef6_4_k_cu_d7181bef_315506ignoreE)
_ZN40_INTERNAL_0480cef6_4_k_cu_d7181bef_315504cuda3std3__442_GLOBAL__N__0480cef6_4_k_cu_d7181bef_315506ignoreE:
	.zero		1
	.type		_ZN40_INTERNAL_0480cef6_4_k_cu_d7181bef_315504cute7productE,@object
	.size		_ZN40_INTERNAL_0480cef6_4_k_cu_d7181bef_315504cute7productE,(_ZN40_INTERNAL_0480cef6_4_k_cu_d7181bef_315504cuda3std3__45__cpo3endE - _ZN40_INTERNAL_0480cef6_4_k_cu_d7181bef_315504cute7productE)
_ZN40_INTERNAL_0480cef6_4_k_cu_d7181bef_315504cute7productE:
	.zero		1
	.type		_ZN40_INTERNAL_0480cef6_4_k_cu_d7181bef_315504cuda3std3__45__cpo3endE,@object
	.size		_ZN40_INTERNAL_0480cef6_4_k_cu_d7181bef_315504cuda3std3__45__cpo3endE,(_ZN40_INTERNAL_0480cef6_4_k_cu_d7181bef_315504cuda3std3__419piecewise_constructE - _ZN40_INTERNAL_0480cef6_4_k_cu_d7181bef_315504cuda3std3__45__cpo3endE)
_ZN40_INTERNAL_0480cef6_4_k_cu_d7181bef_315504cuda3std3__45__cpo3endE:
	.zero		1
	.type		_ZN40_INTERNAL_0480cef6_4_k_cu_d7181bef_315504cuda3std3__419piecewise_constructE,@object
	.size		_ZN40_INTERNAL_0480cef6_4_k_cu_d7181bef_315504cuda3std3__419piecewise_constructE,(_ZN40_INTERNAL_0480cef6_4_k_cu_d7181bef_315504cuda3std3__45__cpo4cendE - _ZN40_INTERNAL_0480cef6_4_k_cu_d7181bef_315504cuda3std3__419piecewise_constructE)
_ZN40_INTERNAL_0480cef6_4_k_cu_d7181bef_315504cuda3std3__419piecewise_constructE:
	.zero		1
	.type		_ZN40_INTERNAL_0480cef6_4_k_cu_d7181bef_315504cuda3std3__45__cpo4cendE,@object
	.size		_ZN40_INTERNAL_0480cef6_4_k_cu_d7181bef_315504cuda3std3__45__cpo4cendE,(_ZN40_INTERNAL_0480cef6_4_k_cu_d7181bef_315504cuda3std6ranges3__45__cpo4swapE - _ZN40_INTERNAL_0480cef6_4_k_cu_d7181bef_315504cuda3std3__45__cpo4cendE)
_ZN40_INTERNAL_0480cef6_4_k_cu_d7181bef_315504cuda3std3__45__cpo4cendE:
	.zero		1
	.type		_ZN40_INTERNAL_0480cef6_4_k_cu_d7181bef_315504cuda3std6ranges3__45__cpo4swapE,@object
	.size		_ZN40_INTERNAL_0480cef6_4_k_cu_d7181bef_315504cuda3std6ranges3__45__cpo4swapE,(.L_10 - _ZN40_INTERNAL_0480cef6_4_k_cu_d7181bef_315504cuda3std6ranges3__45__cpo4swapE)
_ZN40_INTERNAL_0480cef6_4_k_cu_d7181bef_315504cuda3std6ranges3__45__cpo4swapE:
	.zero		1
.L_10:


//--------------------- .nv.constant0._ZN7cutlass13device_kernelINS_4gemm6kernel13GemmUniversalIN4cute5tupleIJiiiiEEENS1_10collective13CollectiveMmaINS1_46MainloopSm100TmaUmmaWarpSpecializedBlockScaledILi9ELi2ELi2ENS5_IJNS4_1CILi2EEENSA_ILi1EEESC_EEEEENS5_IJNSA_ILi256EEENSA_ILi64EEESF_EEENS5_IJNS_12float_e2m1_tENS_13float_ue8m0_tEEEENS5_IJNS5_IJlSC_lEEENS4_6LayoutINS5_IJNS5_IJNS5_IJNSA_ILi32EEENSA_ILi4EEEEEEiEEESQ_NS5_IJSC_iEEEEEENS5_IJNS5_IJNS5_IJNSA_ILi16EEESO_EEEiEEENS5_IJNS5_IJNSA_ILi0EEESC_EEENSA_ILi512EEEEEENS5_IJSW_iEEEEEEEEEEESK_S13_NS4_8TiledMMAINS4_8MMA_AtomIJNS4_23SM100_MMA_MXF4_2x1SM_SSISI_SI_fSJ_Li256ELi64ELi32ELNS4_4UMMA5MajorE0ELS18_0ELNS17_7ScaleInE0ELS19_0EEEEEENSM_INS5_IJSC_SC_SC_EEENS5_IJSW_SW_SW_EEEEENS5_IJNS4_10UnderscoreES1F_S1F_EEEEENS5_IJNS4_18SM100_TMA_2SM_LOADES1I_EEENS5_IJNS4_14ComposedLayoutINS4_7SwizzleILi3ELi4ELi3EEENS4_18smem_ptr_flag_bitsILi4EEENSM_INS5_IJNSA_ILi8EEESF_EEENS5_IJSF_SC_EEEEEEENSM_INS5_IJNS5_IJNS5_IJSP_SC_EEENS5_IJSN_SB_EEEEEESC_NS5_IJSB_SB_EEEEEENS5_IJNS5_IJNS5_IJSU_SY_EEESX_EEESW_NS5_IJSB_SY_EEEEEEEEEEEvNS4_8identityENS5_IJS1I_NS4_28SM100_TMA_2SM_LOAD_MULTICASTEEEES24_vS25_EENS_8epilogue10collective18CollectiveEpilogueINS29_23Sm100TmaWarpSpecializedILi3ELi2ELi32ELb1ELb0EEEJNS5_IJNSA_ILi128EEESG_SF_EEENS5_IJNSM_IS2E_SC_EENSM_ISN_SC_EEEEENS_10bfloat16_tESL_S2J_SL_NS29_6fusion15FusionCallbacksIS2D_NS2K_17LinearCombinationIS2J_fS2J_fLNS_15FloatRoundStyleE2EEES2F_S2I_JEEENS4_5SM1004TMEM4LOAD26SM100_TMEM_LOAD_32dp32b32xENS4_13SM90_TMA_LOADENS1K_INS1L_ILi2ELi4ELi3EEENS1N_ILi16EEENSM_INS5_IJS1P_SN_EEENS5_IJSN_SC_EEEEEEENS4_39AutoVectorizingCopyWithAssumedAlignmentILi128EEENS4_14SM90_TMA_STOREES30_S32_S32_EEEvvEEEEvNT_6ParamsE --------------------------
	.section	.nv.constant0._ZN7cutlass13device_kernelINS_4gemm6kernel13GemmUniversalIN4cute5tupleIJiiiiEEENS1_10collective13CollectiveMmaINS1_46MainloopSm100TmaUmmaWarpSpecializedBlockScaledILi9ELi2ELi2ENS5_IJNS4_1CILi2EEENSA_ILi1EEESC_EEEEENS5_IJNSA_ILi256EEENSA_ILi64EEESF_EEENS5_IJNS_12float_e2m1_tENS_13float_ue8m0_tEEEENS5_IJNS5_IJlSC_lEEENS4_6LayoutINS5_IJNS5_IJNS5_IJNSA_ILi32EEENSA_ILi4EEEEEEiEEESQ_NS5_IJSC_iEEEEEENS5_IJNS5_IJNS5_IJNSA_ILi16EEESO_EEEiEEENS5_IJNS5_IJNSA_ILi0EEESC_EEENSA_ILi512EEEEEENS5_IJSW_iEEEEEEEEEEESK_S13_NS4_8TiledMMAINS4_8MMA_AtomIJNS4_23SM100_MMA_MXF4_2x1SM_SSISI_SI_fSJ_Li256ELi64ELi32ELNS4_4UMMA5MajorE0ELS18_0ELNS17_7ScaleInE0ELS19_0EEEEEENSM_INS5_IJSC_SC_SC_EEENS5_IJSW_SW_SW_EEEEENS5_IJNS4_10UnderscoreES1F_S1F_EEEEENS5_IJNS4_18SM100_TMA_2SM_LOADES1I_EEENS5_IJNS4_14ComposedLayoutINS4_7SwizzleILi3ELi4ELi3EEENS4_18smem_ptr_flag_bitsILi4EEENSM_INS5_IJNSA_ILi8EEESF_EEENS5_IJSF_SC_EEEEEEENSM_INS5_IJNS5_IJNS5_IJSP_SC_EEENS5_IJSN_SB_EEEEEESC_NS5_IJSB_SB_EEEEEENS5_IJNS5_IJNS5_IJSU_SY_EEESX_EEESW_NS5_IJSB_SY_EEEEEEEEEEEvNS4_8identityENS5_IJS1I_NS4_28SM100_TMA_2SM_LOAD_MULTICASTEEEES24_vS25_EENS_8epilogue10collective18CollectiveEpilogueINS29_23Sm100TmaWarpSpecializedILi3ELi2ELi32ELb1ELb0EEEJNS5_IJNSA_ILi128EEESG_SF_EEENS5_IJNSM_IS2E_SC_EENSM_ISN_SC_EEEEENS_10bfloat16_tESL_S2J_SL_NS29_6fusion15FusionCallbacksIS2D_NS2K_17LinearCombinationIS2J_fS2J_fLNS_15FloatRoundStyleE2EEES2F_S2I_JEEENS4_5SM1004TMEM4LOAD26SM100_TMEM_LOAD_32dp32b32xENS4_13SM90_TMA_LOADENS1K_INS1L_ILi2ELi4ELi3EEENS1N_ILi16EEENSM_INS5_IJS1P_SN_EEENS5_IJSN_SC_EEEEEEENS4_39AutoVectorizingCopyWithAssumedAlignmentILi128EEENS4_14SM90_TMA_STOREES30_S32_S32_EEEvvEEEEvNT_6ParamsE,"a",@progbits
	.sectionflags	@""
	.align	4
.nv.constant0._ZN7cutlass13device_kernelINS_4gemm6kernel13GemmUniversalIN4cute5tupleIJiiiiEEENS1_10collective13CollectiveMmaINS1_46MainloopSm100TmaUmmaWarpSpecializedBlockScaledILi9ELi2ELi2ENS5_IJNS4_1CILi2EEENSA_ILi1EEESC_EEEEENS5_IJNSA_ILi256EEENSA_ILi64EEESF_EEENS5_IJNS_12float_e2m1_tENS_13float_ue8m0_tEEEENS5_IJNS5_IJlSC_lEEENS4_6LayoutINS5_IJNS5_IJNS5_IJNSA_ILi32EEENSA_ILi4EEEEEEiEEESQ_NS5_IJSC_iEEEEEENS5_IJNS5_IJNS5_IJNSA_ILi16EEESO_EEEiEEENS5_IJNS5_IJNSA_ILi0EEESC_EEENSA_ILi512EEEEEENS5_IJSW_iEEEEEEEEEEESK_S13_NS4_8TiledMMAINS4_8MMA_AtomIJNS4_23SM100_MMA_MXF4_2x1SM_SSISI_SI_fSJ_Li256ELi64ELi32ELNS4_4UMMA5MajorE0ELS18_0ELNS17_7ScaleInE0ELS19_0EEEEEENSM_INS5_IJSC_SC_SC_EEENS5_IJSW_SW_SW_EEEEENS5_IJNS4_10UnderscoreES1F_S1F_EEEEENS5_IJNS4_18SM100_TMA_2SM_LOADES1I_EEENS5_IJNS4_14ComposedLayoutINS4_7SwizzleILi3ELi4ELi3EEENS4_18smem_ptr_flag_bitsILi4EEENSM_INS5_IJNSA_ILi8EEESF_EEENS5_IJSF_SC_EEEEEEENSM_INS5_IJNS5_IJNS5_IJSP_SC_EEENS5_IJSN_SB_EEEEEESC_NS5_IJSB_SB_EEEEEENS5_IJNS5_IJNS5_IJSU_SY_EEESX_EEESW_NS5_IJSB_SY_EEEEEEEEEEEvNS4_8identityENS5_IJS1I_NS4_28SM100_TMA_2SM_LOAD_MULTICASTEEEES24_vS25_EENS_8epilogue10collective18CollectiveEpilogueINS29_23Sm100TmaWarpSpecializedILi3ELi2ELi32ELb1ELb0EEEJNS5_IJNSA_ILi128EEESG_SF_EEENS5_IJNSM_IS2E_SC_EENSM_ISN_SC_EEEEENS_10bfloat16_tESL_S2J_SL_NS29_6fusion15FusionCallbacksIS2D_NS2K_17LinearCombinationIS2J_fS2J_fLNS_15FloatRoundStyleE2EEES2F_S2I_JEEENS4_5SM1004TMEM4LOAD26SM100_TMEM_LOAD_32dp32b32xENS4_13SM90_TMA_LOADENS1K_INS1L_ILi2ELi4ELi3EEENS1N_ILi16EEENSM_INS5_IJS1P_SN_EEENS5_IJSN_SC_EEEEEEENS4_39AutoVectorizingCopyWithAssumedAlignmentILi128EEENS4_14SM90_TMA_STOREES30_S32_S32_EEEvvEEEEvNT_6ParamsE:
	.zero		3968


//--------------------- SYMBOLS --------------------------

	.type		.nv.reservedSmem.offset0,@object
	.size		.nv.reservedSmem.offset0,0x4
	.type		.nv.reservedSmem.cap,@object
	.size		.nv.reservedSmem.cap,0x4
	.type		__assertfail,@function
